def attn_fwd(
    Q,
    K,
    V,
    Out,
    Lse,
    sm_scale,
    stride_qz,
    stride_qh,
    stride_qm,
    stride_qk,
    stride_kz,
    stride_kh,
    stride_kn,
    stride_kk,
    stride_vz,
    stride_vh,
    stride_vn,
    stride_vk,
    stride_oz,
    stride_oh,
    stride_om,
    stride_ok,
    seqlen_q,
    seqlen_k,
    BLOCK_M: tl.constexpr,
    BLOCK_N: tl.constexpr,
    HEAD_DIM: tl.constexpr,
    CAUSAL: tl.constexpr,
):
    start_m = tl.program_id(0)
    off_hz = tl.program_id(1)
    q_off = off_hz * stride_qh
    k_off = off_hz * stride_kh
    v_off = off_hz * stride_vh
    offs_m = start_m * BLOCK_M + tl.arange(0, BLOCK_M)
    offs_d = tl.arange(0, HEAD_DIM)
    offs_n = tl.arange(0, BLOCK_N)
    q_ptrs = Q + q_off + offs_m[:, None] * stride_qm + offs_d[None, :] * stride_qk
    k_ptrs = K + k_off + offs_d[:, None] * stride_kk + offs_n[None, :] * stride_kn
    v_ptrs = V + v_off + offs_n[:, None] * stride_vn + offs_d[None, :] * stride_vk
    m_i = tl.full([BLOCK_M], float("-inf"), dtype=tl.float32)
    l_i = tl.zeros([BLOCK_M], dtype=tl.float32) + 1.0
    acc = tl.zeros([BLOCK_M, HEAD_DIM], dtype=tl.float32)
    q = tl.load(q_ptrs)
    acc, l_i, m_i = _attn_fwd_inner(
        acc,
        l_i,
        m_i,
        q,
        k_ptrs,
        v_ptrs,
        sm_scale,
        stride_kn,
        stride_vn,
        start_m,
        seqlen_k,
        BLOCK_M,
        BLOCK_N,
        HEAD_DIM,
        CAUSAL,
    )
    acc = acc / l_i[:, None]
    lse = m_i + tl.math.log2(l_i) / 1.4426950408889634
    o_ptrs = (
        Out
        + off_hz * stride_oh
        + offs_m[:, None] * stride_om
        + offs_d[None, :] * stride_ok
    )
    tl.store(o_ptrs, acc.to(Out.dtype.element_ty))
    tl.store(Lse + off_hz * seqlen_q + offs_m, lse)

# config = {"BLOCK_M": 128, "BLOCK_N": 32, "HEAD_DIM": 128, "arch": "sm_100", "causal": true, "dtype": "fp8e4m3", "num_stages": 3, "num_warps": 8}
# arch = sm_100


// ===== COMPILED SASS (sm_100a) =====

	.target	sm_100a

	.elftype	@"ET_EXEC"


//--------------------- .note.nv.tkinfo           --------------------------
	.section	.note.nv.tkinfo,"",@"SHT_NOTE"
	.sectionflags	@"SHF_NOTE_NV_TKINFO"
	.tkinfo
        /*0018*/ 	.word	0x00000081
        /*0030*/ 	.string	""
        /*0030*/ 	.string	"ptxas-blackwell"
        /*0030*/ 	.string	"Cuda compilation tools, release 12.9, V12.9.86"
        /*0030*/ 	.string	"Build cuda_12.9.r12.9/compiler.36037853_0"
        /*0030*/ 	.string	"-v  -suppress-debug-info  -lineinfo  -arch sm_100a "



//--------------------- .note.nv.cuver            --------------------------
	.section	.note.nv.cuver,"",@"SHT_NOTE"
	.sectionflags	@"SHF_NOTE_NV_CUVER"
        /*0018*/ 	.short	0x0001
        /*001a*/ 	.short	0x0064
        /*001c*/ 	.short	0x0001
        /*001e*/ 	.short	0x0000
        /*0020*/ 	.short	0x0001
        /*0022*/ 	.short	0x0000


//--------------------- .nv.info                  --------------------------
	.section	.nv.info,"",@"SHT_CUDA_INFO"
	.align	4


	//----- nvinfo : EIATTR_REGCOUNT
	.align		4
        /*0000*/ 	.byte	0x04, 0x2f
        /*0002*/ 	.short	(.L_5 - .L_4)
	.align		4
.L_4:
        /*0004*/ 	.word	index@(attn_fwd)
        /*0008*/ 	.word	0x000000ae


	//----- nvinfo : EIATTR_FRAME_SIZE
	.align		4
.L_5:
        /*000c*/ 	.byte	0x04, 0x11
        /*000e*/ 	.short	(.L_7 - .L_6)
	.align		4
.L_6:
        /*0010*/ 	.word	index@($__internal_2_$__cuda_sm10x_tcgen05_guardrail_trap_unallocated_columns_being_dealloced)
        /*0014*/ 	.word	0x00000000


	//----- nvinfo : EIATTR_FRAME_SIZE
	.align		4
.L_7:
        /*0018*/ 	.byte	0x04, 0x11
        /*001a*/ 	.short	(.L_9 - .L_8)
	.align		4
.L_8:
        /*001c*/ 	.word	index@($__internal_1_$__cuda_sm10x_tcgen05_guardrail_trap_phase_invalid_during_alloc)
        /*0020*/ 	.word	0x00000000


	//----- nvinfo : EIATTR_FRAME_SIZE
	.align		4
.L_9:
        /*0024*/ 	.byte	0x04, 0x11
        /*0026*/ 	.short	(.L_11 - .L_10)
	.align		4
.L_10:
        /*0028*/ 	.word	index@($__internal_0_$__cuda_sm10x_tcgen05_guardrail_trap_col_being_dealloced_not_returned_by_alloc)
        /*002c*/ 	.word	0x00000000


	//----- nvinfo : EIATTR_FRAME_SIZE
	.align		4
.L_11:
        /*0030*/ 	.byte	0x04, 0x11
        /*0032*/ 	.short	(.L_13 - .L_12)
	.align		4
.L_12:
        /*0034*/ 	.word	index@(attn_fwd)
        /*0038*/ 	.word	0x00000000


	//----- nvinfo : EIATTR_MIN_STACK_SIZE
	.align		4
.L_13:
        /*003c*/ 	.byte	0x04, 0x12
        /*003e*/ 	.short	(.L_15 - .L_14)
	.align		4
.L_14:
        /*0040*/ 	.word	index@(attn_fwd)
        /*0044*/ 	.word	0x00000000
.L_15:


//--------------------- .nv.info.attn_fwd         --------------------------
	.section	.nv.info.attn_fwd,"",@"SHT_CUDA_INFO"
	.sectionflags	@""
	.align	4


	//----- nvinfo : EIATTR_CUDA_API_VERSION
	.align		4
        /*0000*/ 	.byte	0x04, 0x37
        /*0002*/ 	.short	(.L_17 - .L_16)
.L_16:
        /*0004*/ 	.word	0x00000081


	//----- nvinfo : EIATTR_KPARAM_INFO
	.align		4
.L_17:
        /*0008*/ 	.byte	0x04, 0x17
        /*000a*/ 	.short	(.L_19 - .L_18)
.L_18:
        /*000c*/ 	.word	0x00000000
        /*0010*/ 	.short	0x0019
        /*0012*/ 	.short	0x0080
        /*0014*/ 	.byte	0x00, 0xf4, 0x21, 0x00


	//----- nvinfo : EIATTR_KPARAM_INFO
	.align		4
.L_19:
        /*0018*/ 	.byte	0x04, 0x17
        /*001a*/ 	.short	(.L_21 - .L_20)
.L_20:
        /*001c*/ 	.word	0x00000000
        /*0020*/ 	.short	0x0018
        /*0022*/ 	.short	0x0078
        /*0024*/ 	.byte	0x00, 0xf4, 0x21, 0x00


	//----- nvinfo : EIATTR_KPARAM_INFO
	.align		4
.L_21:
        /*0028*/ 	.byte	0x04, 0x17
        /*002a*/ 	.short	(.L_23 - .L_22)
.L_22:
        /*002c*/ 	.word	0x00000000
        /*0030*/ 	.short	0x0017
        /*0032*/ 	.short	0x0070
        /*0034*/ 	.byte	0x00, 0xf0, 0x11, 0x00


	//----- nvinfo : EIATTR_KPARAM_INFO
	.align		4
.L_23:
        /*0038*/ 	.byte	0x04, 0x17
        /*003a*/ 	.short	(.L_25 - .L_24)
.L_24:
        /*003c*/ 	.word	0x00000000
        /*0040*/ 	.short	0x0016
        /*0042*/ 	.short	0x006c
        /*0044*/ 	.byte	0x00, 0xf0, 0x11, 0x00


	//----- nvinfo : EIATTR_KPARAM_INFO
	.align		4
.L_25:
        /*0048*/ 	.byte	0x04, 0x17
        /*004a*/ 	.short	(.L_27 - .L_26)
.L_26:
        /*004c*/ 	.word	0x00000000
        /*0050*/ 	.short	0x0015
        /*0052*/ 	.short	0x0068
        /*0054*/ 	.byte	0x00, 0xf0, 0x11, 0x00


	//----- nvinfo : EIATTR_KPARAM_INFO
	.align		4
.L_27:
        /*0058*/ 	.byte	0x04, 0x17
        /*005a*/ 	.short	(.L_29 - .L_28)
.L_28:
        /*005c*/ 	.word	0x00000000
        /*0060*/ 	.short	0x0014
        /*0062*/ 	.short	0x0064
        /*0064*/ 	.byte	0x00, 0xf0, 0x11, 0x00


	//----- nvinfo : EIATTR_KPARAM_INFO
	.align		4
.L_29:
        /*0068*/ 	.byte	0x04, 0x17
        /*006a*/ 	.short	(.L_31 - .L_30)
.L_30:
        /*006c*/ 	.word	0x00000000
        /*0070*/ 	.short	0x0013
        /*0072*/ 	.short	0x0060
        /*0074*/ 	.byte	0x00, 0xf0, 0x11, 0x00


	//----- nvinfo : EIATTR_KPARAM_INFO
	.align		4
.L_31:
        /*0078*/ 	.byte	0x04, 0x17
        /*007a*/ 	.short	(.L_33 - .L_32)
.L_32:
        /*007c*/ 	.word	0x00000000
        /*0080*/ 	.short	0x0012
        /*0082*/ 	.short	0x005c
        /*0084*/ 	.byte	0x00, 0xf0, 0x11, 0x00


	//----- nvinfo : EIATTR_KPARAM_INFO
	.align		4
.L_33:
        /*0088*/ 	.byte	0x04, 0x17
        /*008a*/ 	.short	(.L_35 - .L_34)
.L_34:
        /*008c*/ 	.word	0x00000000
        /*0090*/ 	.short	0x0011
        /*0092*/ 	.short	0x0058
        /*0094*/ 	.byte	0x00, 0xf0, 0x11, 0x00


	//----- nvinfo : EIATTR_KPARAM_INFO
	.align		4
.L_35:
        /*0098*/ 	.byte	0x04, 0x17
        /*009a*/ 	.short	(.L_37 - .L_36)
.L_36:
        /*009c*/ 	.word	0x00000000
        /*00a0*/ 	.short	0x0010
        /*00a2*/ 	.short	0x0054
        /*00a4*/ 	.byte	0x00, 0xf0, 0x11, 0x00


	//----- nvinfo : EIATTR_KPARAM_INFO
	.align		4
.L_37:
        /*00a8*/ 	.byte	0x04, 0x17
        /*00aa*/ 	.short	(.L_39 - .L_38)
.L_38:
        /*00ac*/ 	.word	0x00000000
        /*00b0*/ 	.short	0x000f
        /*00b2*/ 	.short	0x0050
        /*00b4*/ 	.byte	0x00, 0xf0, 0x11, 0x00


	//----- nvinfo : EIATTR_KPARAM_INFO
	.align		4
.L_39:
        /*00b8*/ 	.byte	0x04, 0x17
        /*00ba*/ 	.short	(.L_41 - .L_40)
.L_40:
        /*00bc*/ 	.word	0x00000000
        /*00c0*/ 	.short	0x000e
        /*00c2*/ 	.short	0x004c
        /*00c4*/ 	.byte	0x00, 0xf0, 0x11, 0x00


	//----- nvinfo : EIATTR_KPARAM_INFO
	.align		4
.L_41:
        /*00c8*/ 	.byte	0x04, 0x17
        /*00ca*/ 	.short	(.L_43 - .L_42)
.L_42:
        /*00cc*/ 	.word	0x00000000
        /*00d0*/ 	.short	0x000d
        /*00d2*/ 	.short	0x0048
        /*00d4*/ 	.byte	0x00, 0xf0, 0x11, 0x00


	//----- nvinfo : EIATTR_KPARAM_INFO
	.align		4
.L_43:
        /*00d8*/ 	.byte	0x04, 0x17
        /*00da*/ 	.short	(.L_45 - .L_44)
.L_44:
        /*00dc*/ 	.word	0x00000000
        /*00e0*/ 	.short	0x000c
        /*00e2*/ 	.short	0x0044
        /*00e4*/ 	.byte	0x00, 0xf0, 0x11, 0x00


	//----- nvinfo : EIATTR_KPARAM_INFO
	.align		4
.L_45:
        /*00e8*/ 	.byte	0x04, 0x17
        /*00ea*/ 	.short	(.L_47 - .L_46)
.L_46:
        /*00ec*/ 	.word	0x00000000
        /*00f0*/ 	.short	0x000b
        /*00f2*/ 	.short	0x0040
        /*00f4*/ 	.byte	0x00, 0xf0, 0x11, 0x00


	//----- nvinfo : EIATTR_KPARAM_INFO
	.align		4
.L_47:
        /*00f8*/ 	.byte	0x04, 0x17
        /*00fa*/ 	.short	(.L_49 - .L_48)
.L_48:
        /*00fc*/ 	.word	0x00000000
        /*0100*/ 	.short	0x000a
        /*0102*/ 	.short	0x003c
        /*0104*/ 	.byte	0x00, 0xf0, 0x11, 0x00


	//----- nvinfo : EIATTR_KPARAM_INFO
	.align		4
.L_49:
        /*0108*/ 	.byte	0x04, 0x17
        /*010a*/ 	.short	(.L_51 - .L_50)
.L_50:
        /*010c*/ 	.word	0x00000000
        /*0110*/ 	.short	0x0009
        /*0112*/ 	.short	0x0038
        /*0114*/ 	.byte	0x00, 0xf0, 0x11, 0x00


	//----- nvinfo : EIATTR_KPARAM_INFO
	.align		4
.L_51:
        /*0118*/ 	.byte	0x04, 0x17
        /*011a*/ 	.short	(.L_53 - .L_52)
.L_52:
        /*011c*/ 	.word	0x00000000
        /*0120*/ 	.short	0x0008
        /*0122*/ 	.short	0x0034
        /*0124*/ 	.byte	0x00, 0xf0, 0x11, 0x00


	//----- nvinfo : EIATTR_KPARAM_INFO
	.align		4
.L_53:
        /*0128*/ 	.byte	0x04, 0x17
        /*012a*/ 	.short	(.L_55 - .L_54)
.L_54:
        /*012c*/ 	.word	0x00000000
        /*0130*/ 	.short	0x0007
        /*0132*/ 	.short	0x0030
        /*0134*/ 	.byte	0x00, 0xf0, 0x11, 0x00


	//----- nvinfo : EIATTR_KPARAM_INFO
	.align		4
.L_55:
        /*0138*/ 	.byte	0x04, 0x17
        /*013a*/ 	.short	(.L_57 - .L_56)
.L_56:
        /*013c*/ 	.word	0x00000000
        /*0140*/ 	.short	0x0006
        /*0142*/ 	.short	0x002c
        /*0144*/ 	.byte	0x00, 0xf0, 0x11, 0x00


	//----- nvinfo : EIATTR_KPARAM_INFO
	.align		4
.L_57:
        /*0148*/ 	.byte	0x04, 0x17
        /*014a*/ 	.short	(.L_59 - .L_58)
.L_58:
        /*014c*/ 	.word	0x00000000
        /*0150*/ 	.short	0x0005
        /*0152*/ 	.short	0x0028
        /*0154*/ 	.byte	0x00, 0xf0, 0x11, 0x00


	//----- nvinfo : EIATTR_KPARAM_INFO
	.align		4
.L_59:
        /*0158*/ 	.byte	0x04, 0x17
        /*015a*/ 	.short	(.L_61 - .L_60)
.L_60:
        /*015c*/ 	.word	0x00000000
        /*0160*/ 	.short	0x0004
        /*0162*/ 	.short	0x0020
        /*0164*/ 	.byte	0x00, 0xf4, 0x21, 0x00


	//----- nvinfo : EIATTR_KPARAM_INFO
	.align		4
.L_61:
        /*0168*/ 	.byte	0x04, 0x17
        /*016a*/ 	.short	(.L_63 - .L_62)
.L_62:
        /*016c*/ 	.word	0x00000000
        /*0170*/ 	.short	0x0003
        /*0172*/ 	.short	0x0018
        /*0174*/ 	.byte	0x00, 0xf4, 0x21, 0x00


	//----- nvinfo : EIATTR_KPARAM_INFO
	.align		4
.L_63:
        /*0178*/ 	.byte	0x04, 0x17
        /*017a*/ 	.short	(.L_65 - .L_64)
.L_64:
        /*017c*/ 	.word	0x00000000
        /*0180*/ 	.short	0x0002
        /*0182*/ 	.short	0x0010
        /*0184*/ 	.byte	0x00, 0xf4, 0x21, 0x00


	//----- nvinfo : EIATTR_KPARAM_INFO
	.align		4
.L_65:
        /*0188*/ 	.byte	0x04, 0x17
        /*018a*/ 	.short	(.L_67 - .L_66)
.L_66:
        /*018c*/ 	.word	0x00000000
        /*0190*/ 	.short	0x0001
        /*0192*/ 	.short	0x0008
        /*0194*/ 	.byte	0x00, 0xf4, 0x21, 0x00


	//----- nvinfo : EIATTR_KPARAM_INFO
	.align		4
.L_67:
        /*0198*/ 	.byte	0x04, 0x17
        /*019a*/ 	.short	(.L_69 - .L_68)
.L_68:
        /*019c*/ 	.word	0x00000000
        /*01a0*/ 	.short	0x0000
        /*01a2*/ 	.short	0x0000
        /*01a4*/ 	.byte	0x00, 0xf4, 0x21, 0x00


	//----- nvinfo : EIATTR_AT_ENTRY_FRAGMENTS
	.align		4
.L_69:
        /*01a8*/ 	.byte	0x04, 0x4f
        /*01aa*/ 	.short	(.L_71 - .L_70)


	//   ....[0]....
.L_70:
        /*01ac*/ 	.word	0x00000004


	//----- nvinfo : EIATTR_RESERVED_SMEM_USED
	.align		4
.L_71:
        /*01b0*/ 	.byte	0x01, 0x41
	.zero		2


	//----- nvinfo : EIATTR_SPARSE_MMA_MASK
	.align		4
        /*01b4*/ 	.byte	0x03, 0x50
        /*01b6*/ 	.short	0x0000


	//----- nvinfo : EIATTR_TCGEN05_1CTA_USED
	.align		4
        /*01b8*/ 	.byte	0x01, 0x51
	.zero		2


	//----- nvinfo : EIATTR_MAXREG_COUNT
	.align		4
        /*01bc*/ 	.byte	0x03, 0x1b
        /*01be*/ 	.short	0x00ff


	//----- nvinfo : EIATTR_NUM_BARRIERS
	.align		4
        /*01c0*/ 	.byte	0x02, 0x4c
        /*01c2*/ 	.byte	0x01
	.zero		1


	//----- nvinfo : EIATTR_INT_WARP_WIDE_INSTR_OFFSETS
	.align		4
        /*01c4*/ 	.byte	0x04, 0x31
        /*01c6*/ 	.short	(.L_73 - .L_72)


	//   ....[0]....
.L_72:
        /*01c8*/ 	.word	0x000019f0


	//   ....[1]....
        /*01cc*/ 	.word	0x00001a00


	//   ....[2]....
        /*01d0*/ 	.word	0x000020a0


	//   ....[3]....
        /*01d4*/ 	.word	0x00002140


	//   ....[4]....
        /*01d8*/ 	.word	0x00004310


	//   ....[5]....
        /*01dc*/ 	.word	0x00008e20


	//   ....[6]....
        /*01e0*/ 	.word	0x00008e70


	//----- nvinfo : EIATTR_COOP_GROUP_MASK_REGIDS
	.align		4
.L_73:
        /*01e4*/ 	.byte	0x04, 0x29
        /*01e6*/ 	.short	(.L_75 - .L_74)


	//   ....[0]....
.L_74:
        /*01e8*/ 	.word	0xffffffff


	//   ....[1]....
        /*01ec*/ 	.word	0xffffffff


	//   ....[2]....
        /*01f0*/ 	.word	0xffffffff


	//   ....[3]....
        /*01f4*/ 	.word	0xffffffff


	//   ....[4]....
        /*01f8*/ 	.word	0xffffffff


	//   ....[5]....
        /*01fc*/ 	.word	0xffffffff


	//   ....[6]....
        /*0200*/ 	.word	0xffffffff


	//   ....[7]....
        /*0204*/ 	.word	0xffffffff


	//----- nvinfo : EIATTR_COOP_GROUP_INSTR_OFFSETS
	.align		4
.L_75:
        /*0208*/ 	.byte	0x04, 0x28
        /*020a*/ 	.short	(.L_77 - .L_76)


	//   ....[0]....
.L_76:
        /*020c*/ 	.word	0x00000050


	//   ....[1]....
        /*0210*/ 	.word	0x00000310


	//   ....[2]....
        /*0214*/ 	.word	0x00002ac0


	//   ....[3]....
        /*0218*/ 	.word	0x000035e0


	//   ....[4]....
        /*021c*/ 	.word	0x00004c70


	//   ....[5]....
        /*0220*/ 	.word	0x00005120


	//   ....[6]....
        /*0224*/ 	.word	0x00008cb0


	//   ....[7]....
        /*0228*/ 	.word	0x00008f20


	//----- nvinfo : EIATTR_VRC_CTA_INIT_COUNT
	.align		4
.L_77:
        /*022c*/ 	.byte	0x02, 0x4a
        /*022e*/ 	.byte	0x80
	.zero		1


	//----- nvinfo : EIATTR_MBARRIER_INSTR_OFFSETS
	.align		4
        /*0230*/ 	.byte	0x04, 0x39
        /*0232*/ 	.short	(.L_79 - .L_78)


	//   ....[0]....
.L_78:
        /*0234*/ 	.word	0x00001e90
        /*0238*/ 	.word	0x000000ff
        /*023c*/ 	.word	0x00008000
        /*0240*/ 	.short	0x0100
        /*0242*/ 	.byte	0x07
	.zero		1


	//   ....[1]....
        /*0244*/ 	.word	0x00002130
        /*0248*/ 	.word	0x000000ff
        /*024c*/ 	.word	0x00008008
        /*0250*/ 	.short	0x0100
        /*0252*/ 	.byte	0x07
	.zero		1


	//   ....[2]....
        /*0254*/ 	.word	0x00002280
        /*0258*/ 	.word	0x000000ff
        /*025c*/ 	.word	0x00006000
        /*0260*/ 	.short	0x0100
        /*0262*/ 	.byte	0x07
	.zero		1


	//   ....[3]....
        /*0264*/ 	.word	0x000024d0
        /*0268*/ 	.word	0x000000ff
        /*026c*/ 	.word	0x00006000
        /*0270*/ 	.short	0x010a
        /*0272*/ 	.byte	0x07
	.zero		1


	//   ....[4]....
        /*0274*/ 	.word	0x00002650
        /*0278*/ 	.word	0x000000ff
        /*027c*/ 	.word	0x00006000
        /*0280*/ 	.short	0x0108
        /*0282*/ 	.byte	0x07
	.zero		1


	//   ....[5]....
        /*0284*/ 	.word	0x00004450
        /*0288*/ 	.word	0x000000ff
        /*028c*/ 	.word	0x00008010
        /*0290*/ 	.short	0x0100
        /*0292*/ 	.byte	0x07
	.zero		1


	//   ....[6]....
        /*0294*/ 	.word	0x000045c0
        /*0298*/ 	.word	0x000000ff
        /*029c*/ 	.word	0x00008010
        /*02a0*/ 	.short	0x010a
        /*02a2*/ 	.byte	0x07
	.zero		1


	//   ....[7]....
        /*02a4*/ 	.word	0x000047a0
        /*02a8*/ 	.word	0x000000ff
        /*02ac*/ 	.word	0x00008010
        /*02b0*/ 	.short	0x0108
        /*02b2*/ 	.byte	0x07
	.zero		1


	//   ....[8]....
        /*02b4*/ 	.word	0x00004f80
        /*02b8*/ 	.word	0x000000ff
        /*02bc*/ 	.word	0x00000000
        /*02c0*/ 	.short	0x010a
        /*02c2*/ 	.byte	0x20
	.zero		1


	//   ....[9]....
        /*02c4*/ 	.word	0x00005c20
        /*02c8*/ 	.word	0x000000ff
        /*02cc*/ 	.word	0x00000000
        /*02d0*/ 	.short	0x010a
        /*02d2*/ 	.byte	0x20
	.zero		1


	//   ....[10]....
        /*02d4*/ 	.word	0x00005cb0
        /*02d8*/ 	.word	0x000000ff
        /*02dc*/ 	.word	0x00008000
        /*02e0*/ 	.short	0x0108
        /*02e2*/ 	.byte	0x07
	.zero		1


	//   ....[11]....
        /*02e4*/ 	.word	0x00005ce0
        /*02e8*/ 	.word	0x000000ff
        /*02ec*/ 	.word	0x00008008
        /*02f0*/ 	.short	0x0108
        /*02f2*/ 	.byte	0x07
	.zero		1


	//   ....[12]....
        /*02f4*/ 	.word	0x00008f40
        /*02f8*/ 	.word	0x000000ff
        /*02fc*/ 	.word	0x00006000
        /*0300*/ 	.short	0x010a
        /*0302*/ 	.byte	0x07
	.zero		1


	//   ....[13]....
        /*0304*/ 	.word	0x00008f70
        /*0308*/ 	.word	0x000000ff
        /*030c*/ 	.word	0x00008010
        /*0310*/ 	.short	0x010a
        /*0312*/ 	.byte	0x07
	.zero		1


	//   ....[14]....
        /*0314*/ 	.word	0x00008fa0
        /*0318*/ 	.word	0x000000ff
        /*031c*/ 	.word	0x00000000
        /*0320*/ 	.short	0x010a
        /*0322*/ 	.byte	0x20
	.zero		1


	//   ....[15]....
        /*0324*/ 	.word	0x00008fd0
        /*0328*/ 	.word	0x000000ff
        /*032c*/ 	.word	0x00000000
        /*0330*/ 	.short	0x010a
        /*0332*/ 	.byte	0x20
	.zero		1


	//----- nvinfo : EIATTR_NUM_MBARRIERS
	.align		4
.L_79:
        /*0334*/ 	.byte	0x03, 0x38
        /*0336*/ 	.short	0xffff


	//----- nvinfo : EIATTR_EXIT_INSTR_OFFSETS
	.align		4
        /*0338*/ 	.byte	0x04, 0x1c
        /*033a*/ 	.short	(.L_81 - .L_80)


	//   ....[0]....
.L_80:
        /*033c*/ 	.word	0x00008f30


	//----- nvinfo : EIATTR_REQNTID
	.align		4
.L_81:
        /*0340*/ 	.byte	0x04, 0x10
        /*0342*/ 	.short	(.L_83 - .L_82)
.L_82:
        /*0344*/ 	.word	0x00000100
        /*0348*/ 	.word	0x00000001
        /*034c*/ 	.word	0x00000001


	//----- nvinfo : EIATTR_CRS_STACK_SIZE
	.align		4
.L_83:
        /*0350*/ 	.byte	0x04, 0x1e
        /*0352*/ 	.short	(.L_85 - .L_84)
.L_84:
        /*0354*/ 	.word	0x00000000


	//----- nvinfo : EIATTR_CBANK_PARAM_SIZE
	.align		4
.L_85:
        /*0358*/ 	.byte	0x03, 0x19
        /*035a*/ 	.short	0x0088


	//----- nvinfo : EIATTR_PARAM_CBANK
	.align		4
        /*035c*/ 	.byte	0x04, 0x0a
        /*035e*/ 	.short	(.L_87 - .L_86)
	.align		4
.L_86:
        /*0360*/ 	.word	index@(.nv.constant0.attn_fwd)
        /*0364*/ 	.short	0x0380
        /*0366*/ 	.short	0x0088


	//----- nvinfo : EIATTR_SW_WAR
	.align		4
.L_87:
        /*0368*/ 	.byte	0x04, 0x36
        /*036a*/ 	.short	(.L_89 - .L_88)
.L_88:
        /*036c*/ 	.word	0x00000008
.L_89:


//--------------------- .nv.compat                --------------------------
	.section	.nv.compat,"",@"SHT_CUDA_COMPAT_INFO"
	.align	4
        /*0000*/ 	.byte	0x02, 0x02, 0x02, 0x00, 0x02, 0x05, 0x05, 0x00, 0x02, 0x03, 0x00, 0x00, 0x02, 0x06, 0x01, 0x00


//--------------------- .nv.callgraph             --------------------------
	.section	.nv.callgraph,"",@"SHT_CUDA_CALLGRAPH"
	.align	4
	.sectionentsize	8
	.align		4
        /*0000*/ 	.word	0x00000000
	.align		4
        /*0004*/ 	.word	0xffffffff
	.align		4
        /*0008*/ 	.word	0x00000000
	.align		4
        /*000c*/ 	.word	0xfffffffe
	.align		4
        /*0010*/ 	.word	0x00000000
	.align		4
        /*0014*/ 	.word	0xfffffffd
	.align		4
        /*0018*/ 	.word	0x00000000
	.align		4
        /*001c*/ 	.word	0xfffffffc


//--------------------- .nv.constant4             --------------------------
	.section	.nv.constant4,"a",@progbits
	.align	8
	.align		8
.nv.constant4:
        /*0000*/ 	.dword	_$_str


//--------------------- .text.attn_fwd            --------------------------
	.section	.text.attn_fwd,"ax",@progbits
	.align	128
        .global         attn_fwd
        .type           attn_fwd,@function
        .size           attn_fwd,(.L_x_30 - attn_fwd)
        .other          attn_fwd,@"STO_CUDA_ENTRY STV_DEFAULT"
attn_fwd:
.text.attn_fwd:
[----:B------:R-:W0:Y:S01]  /*0000*/  LDC R1, c[0x0][0x37c] ;  /* 0x0000df00ff017b82 */ /* 0x000e220000000800 */
[----:B------:R-:W1:Y:S02]  /*0010*/  S2R R0, SR_TID.X ;  /* 0x0000000000007919 */ /* 0x000e640000002100 */
[----:B-1----:R-:W-:-:S13]  /*0020*/  ISETP.GE.U32.AND P5, PT, R0, 0x20, PT ;  /* 0x000000200000780c */ /* 0x002fda0003fa6070 */
[----:B------:R-:W-:Y:S05]  /*0030*/  @P5 BRA `(.L_x_0) ;  /* 0x0000000000b85947 */ /* 0x000fea0003800000 */
[----:B------:R-:W1:Y:S01]  /*0040*/  S2UR UR6, SR_CgaCtaId ;  /* 0x00000000000679c3 */ /* 0x000e620000008800 */
[----:B------:R-:W-:Y:S01]  /*0050*/  NOP ;  /* 0x0000000000007918 */ /* 0x000fe20000000000 */
[----:B------:R-:W-:Y:S02]  /*0060*/  UMOV UR4, 0x40 ;  /* 0x0000004000047882 */ /* 0x000fe40000000000 */
[----:B-1----:R-:W-:-:S09]  /*0070*/  ULEA UR4, UR6, UR4, 0x18 ;  /* 0x0000000406047291 */ /* 0x002fd2000f8ec0ff */
[----:B------:R-:W1:Y:S01]  /*0080*/  LDS.U8 R2, [UR4] ;  /* 0x00000004ff027984 */ /* 0x000e620008000000 */
[----:B------:R-:W-:Y:S02]  /*0090*/  UMOV UR4, 0x400 ;  /* 0x0000040000047882 */ /* 0x000fe40000000000 */
[----:B------:R-:W-:Y:S01]  /*00a0*/  ULEA UR4, UR6, UR4, 0x18 ;  /* 0x0000000406047291 */ /* 0x000fe2000f8ec0ff */
[----:B-1----:R-:W-:-:S13]  /*00b0*/  ISETP.NE.AND P0, PT, R2, RZ, PT ;  /* 0x000000ff0200720c */ /* 0x002fda0003f05270 */
[----:B------:R-:W-:Y:S05]  /*00c0*/  @P0 BRA `(.L_x_1) ;  /* 0x00000000007c0947 */ /* 0x000fea0003800000 */
[----:B------:R-:W-:-:S13]  /*00d0*/  ELECT P0, URZ, PT ;  /* 0x0000000000ff782f */ /* 0x000fda0003800000 */
[----:B------:R-:W-:Y:S05]  /*00e0*/  @!P0 BRA `(.L_x_2) ;  /* 0x0000000000848947 */ /* 0x000fea0003800000 */
[----:B------:R-:W-:Y:S01]  /*00f0*/  UMOV UR5, 0x8 ;  /* 0x0000000800057882 */ /* 0x000fe20000000000 */
[----:B------:R-:W-:Y:S02]  /*0100*/  IMAD.MOV.U32 R5, RZ, RZ, 0x1 ;  /* 0x00000001ff057424 */ /* 0x000fe400078e00ff */
[----:B------:R-:W-:Y:S02]  /*0110*/  IMAD.MOV.U32 R3, RZ, RZ, 0xff ;  /* 0x000000ffff037424 */ /* 0x000fe400078e00ff */
[----:B------:R-:W-:Y:S04]  /*0120*/  DEPBAR.LE SB1, 0x36 ;  /* 0x00009d800000791a */ /* 0x000fe80000000000 */
[----:B------:R-:W1:Y:S02]  /*0130*/  UTCATOMSWS.FIND_AND_SET.ALIGN UP0, UR5, UR5 ;  /* 0x00000005000575e3 */ /* 0x000e640008000800 */
[----:B-1----:R-:W-:-:S04]  /*0140*/  PLOP3.LUT P0, PT, PT, PT, UP0, 0x80, 0x8 ;  /* 0x000000000008781c */ /* 0x002fc80003f0f008 */
[----:B------:R-:W-:-:S04]  /*0150*/  SEL R2, RZ, 0xffffffff, !P0 ;  /* 0xffffffffff027807 */ /* 0x000fc80004000000 */
[----:B------:R-:W-:Y:S01]  /*0160*/  ISETP.NE.AND P0, PT, R2, RZ, PT ;  /* 0x000000ff0200720c */ /* 0x000fe20003f05270 */
[----:B------:R-:W-:-:S12]  /*0170*/  IMAD.U32 R2, RZ, RZ, UR5 ;  /* 0x00000005ff027e24 */ /* 0x000fd8000f8e00ff */
[----:B------:R-:W-:Y:S05]  /*0180*/  @P0 BRA `(.L_x_3) ;  /* 0x0000000000240947 */ /* 0x000fea0003800000 */
.L_x_4:
[----:B------:R-:W-:Y:S05]  /*0190*/  NANOSLEEP 0x64 ;  /* 0x000000640000795d */ /* 0x000fea0003800000 */
[----:B------:R-:W-:-:S05]  /*01a0*/  UMOV UR5, 0x8 ;  /* 0x0000000800057882 */ /* 0x000fca0000000000 */
[----:B------:R-:W-:Y:S04]  /*01b0*/  DEPBAR.LE SB1, 0x36 ;  /* 0x00009d800000791a */ /* 0x000fe80000000000 */
[----:B------:R-:W1:Y:S02]  /*01c0*/  UTCATOMSWS.FIND_AND_SET.ALIGN UP0, UR5, UR5 ;  /* 0x00000005000575e3 */ /* 0x000e640008000800 */
[----:B-1----:R-:W-:-:S04]  /*01d0*/  PLOP3.LUT P0, PT, PT, PT, UP0, 0x80, 0x8 ;  /* 0x000000000008781c */ /* 0x002fc80003f0f008 */
[----:B------:R-:W-:-:S04]  /*01e0*/  SEL R2, RZ, 0xffffffff, !P0 ;  /* 0xffffffffff027807 */ /* 0x000fc80004000000 */
[----:B------:R-:W-:Y:S01]  /*01f0*/  ISETP.NE.AND P0, PT, R2, RZ, PT ;  /* 0x000000ff0200720c */ /* 0x000fe20003f05270 */
[----:B------:R-:W-:-:S12]  /*0200*/  IMAD.U32 R2, RZ, RZ, UR5 ;  /* 0x00000005ff027e24 */ /* 0x000fd8000f8e00ff */
[----:B------:R-:W-:Y:S05]  /*0210*/  @!P0 BRA `(.L_x_4) ;  /* 0xfffffffc00dc8947 */ /* 0x000fea000383ffff */
.L_x_3:
[C---:B------:R-:W-:Y:S01]  /*0220*/  VIADD R4, R2.reuse, 0x10 ;  /* 0x0000001002047836 */ /* 0x040fe20000000000 */
[----:B------:R-:W-:Y:S01]  /*0230*/  UMOV UR5, 0x50 ;  /* 0x0000005000057882 */ /* 0x000fe20000000000 */
[----:B------:R-:W-:Y:S01]  /*0240*/  SHF.L.U32 R3, R3, R2, RZ ;  /* 0x0000000203037219 */ /* 0x000fe200000006ff */
[----:B------:R-:W-:Y:S01]  /*0250*/  ULEA UR5, UR6, UR5, 0x18 ;  /* 0x0000000506057291 */ /* 0x000fe2000f8ec0ff */
[----:B------:R-:W-:Y:S01]  /*0260*/  IMAD.SHL.U32 R2, R2, 0x20, RZ ;  /* 0x0000002002027824 */ /* 0x000fe200078e00ff */
[----:B------:R-:W-:-:S04]  /*0270*/  SHF.L.U32 R4, R5, R4, RZ ;  /* 0x0000000405047219 */ /* 0x000fc800000006ff */
[----:B------:R-:W-:-:S05]  /*0280*/  LOP3.LUT R3, R4, R3, RZ, 0xfc, !PT ;  /* 0x0000000304037212 */ /* 0x000fca00078efcff */
[----:B------:R1:W-:Y:S04]  /*0290*/  ATOMS.OR RZ, [UR5], R3 ;  /* 0x00000003ffff798c */ /* 0x0003e8000b000005 */
[----:B------:R1:W-:Y:S01]  /*02a0*/  STS [UR4], R2 ;  /* 0x00000002ff007988 */ /* 0x0003e20008000804 */
[----:B------:R-:W-:Y:S05]  /*02b0*/  BRA `(.L_x_2) ;  /* 0x0000000000107947 */ /* 0x000fea0003800000 */
.L_x_1:
[----:B------:R-:W-:Y:S01]  /*02c0*/  IMAD.MOV.U32 R3, RZ, RZ, -0x1 ;  /* 0xffffffffff037424 */ /* 0x000fe200078e00ff */
[----:B------:R-:W-:-:S04]  /*02d0*/  MOV R2, 0x300 ;  /* 0x0000030000027802 */ /* 0x000fc80000000f00 */
[----:B------:R1:W-:Y:S03]  /*02e0*/  STS [UR4], R3 ;  /* 0x00000003ff007988 */ /* 0x0003e60008000804 */
[----:B01----:R-:W-:Y:S05]  /*02f0*/  CALL.REL.NOINC `($__internal_1_$__cuda_sm10x_tcgen05_guardrail_trap_phase_invalid_during_alloc) ;  /* 0x0000008c004c7944 */ /* 0x003fea0003c00000 */
.L_x_2:
[----:B------:R-:W-:Y:S05]  /*0300*/  WARPSYNC.ALL ;  /* 0x0000000000007948 */ /* 0x000fea0003800000 */
[----:B------:R-:W-:Y:S01]  /*0310*/  NOP ;  /* 0x0000000000007918 */ /* 0x000fe20000000000 */
.L_x_0:
[----:B------:R-:W2:Y:S01]  /*0320*/  S2R R141, SR_CTAID.X ;  /* 0x00000000008d7919 */ /* 0x000ea20000002500 */
[----:B------:R-:W3:Y:S01]  /*0330*/  S2UR UR6, SR_CTAID.Y ;  /* 0x00000000000679c3 */ /* 0x000ee20000002600 */
[----:B------:R-:W3:Y:S01]  /*0340*/  LDCU.64 UR4, c[0x0][0x3b0] ;  /* 0x00007600ff0477ac */ /* 0x000ee20008000a00 */
[----:B-1----:R-:W-:Y:S01]  /*0350*/  SHF.R.U32.HI R2, RZ, 0x7, R0 ;  /* 0x00000007ff027819 */ /* 0x002fe20000011600 */
[----:B------:R-:W-:-:S03]  /*0360*/  UMOV UR7, 0x400 ;  /* 0x0000040000077882 */ /* 0x000fc60000000000 */
[----:B------:R-:W-:Y:S01]  /*0370*/  SGXT.U32 R2, R2, 0x1 ;  /* 0x000000010202781a */ /* 0x000fe20000000000 */
[----:B------:R-:W1:Y:S01]  /*0380*/  LDCU.64 UR26, c[0x0][0x358] ;  /* 0x00006b00ff1a77ac */ /* 0x000e620008000a00 */
[----:B------:R-:W4:Y:S08]  /*0390*/  LDC R25, c[0x0][0x3b8] ;  /* 0x0000ee00ff197b82 */ /* 0x000f300000000800 */
[----:B------:R-:W0:Y:S08]  /*03a0*/  S2UR UR8, SR_CgaCtaId ;  /* 0x00000000000879c3 */ /* 0x000e300000008800 */
[----:B------:R-:W1:Y:S01]  /*03b0*/  LDC.64 R8, c[0x0][0x380] ;  /* 0x0000e000ff087b82 */ /* 0x000e620000000a00 */
[----:B---3--:R-:W-:Y:S01]  /*03c0*/  UIMAD UR4, UR6, UR4, URZ ;  /* 0x00000004060472a4 */ /* 0x008fe2000f8e02ff */
[----:B--2---:R-:W-:-:S06]  /*03d0*/  IMAD.SHL.U32 R141, R141, 0x80, RZ ;  /* 0x000000808d8d7824 */ /* 0x004fcc00078e00ff */
[----:B------:R-:W2:Y:S01]  /*03e0*/  LDC.64 R108, c[0x0][0x3c0] ;  /* 0x0000f000ff6c7b82 */ /* 0x000ea20000000a00 */
[----:B----4-:R-:W-:Y:S01]  /*03f0*/  IMAD R7, R2, R25, RZ ;  /* 0x0000001902077224 */ /* 0x010fe200078e02ff */
[----:B------:R-:W-:Y:S01]  /*0400*/  LOP3.LUT R3, R141, 0x7f, R0, 0xf8, !PT ;  /* 0x0000007f8d037812 */ /* 0x000fe200078ef800 */
[----:B0-----:R-:W-:-:S05]  /*0410*/  ULEA UR7, UR8, UR7, 0x18 ;  /* 0x0000000708077291 */ /* 0x001fca000f8ec0ff */
[----:B------:R-:W-:Y:S01]  /*0420*/  BAR.SYNC.DEFER_BLOCKING 0x0 ;  /* 0x0000000000007b1d */ /* 0x000fe20000010000 */
[----:B------:R-:W-:Y:S01]  /*0430*/  IMAD R5, R3, UR5, RZ ;  /* 0x0000000503057c24 */ /* 0x000fe2000f8e02ff */
[----:B------:R-:W-:-:S04]  /*0440*/  USHF.R.S32.HI UR5, URZ, 0x1f, UR4 ;  /* 0x0000001fff057899 */ /* 0x000fc80008011404 */
[----:B------:R-:W-:Y:S02]  /*0450*/  SHF.R.S32.HI R22, RZ, 0x1f, R5 ;  /* 0x0000001fff167819 */ /* 0x000fe40000011405 */
[----:B-1----:R-:W-:Y:S01]  /*0460*/  IADD3 R24, P0, P1, R5, UR4, R8 ;  /* 0x0000000405187c10 */ /* 0x002fe2000f91e008 */
[C---:B------:R-:W-:Y:S01]  /*0470*/  IMAD R5, R25.reuse, 0x2, R7 ;  /* 0x0000000219057824 */ /* 0x040fe200078e0207 */
[----:B------:R-:W0:Y:S02]  /*0480*/  LDCU UR4, c[0x0][0x3c8] ;  /* 0x00007900ff0477ac */ /* 0x000e240008000800 */
[----:B------:R-:W-:Y:S01]  /*0490*/  IADD3.X R22, PT, PT, R22, UR5, R9, P0, P1 ;  /* 0x0000000516167c10 */ /* 0x000fe200087e2409 */
[----:B------:R-:W-:Y:S01]  /*04a0*/  IMAD R13, R25, 0x2, R5 ;  /* 0x00000002190d7824 */ /* 0x000fe200078e0205 */
[-C--:B------:R-:W-:Y:S02]  /*04b0*/  IADD3 R8, P0, PT, R7, R24.reuse, RZ ;  /* 0x0000001807087210 */ /* 0x080fe40007f1e0ff */
[----:B------:R-:W-:-:S02]  /*04c0*/  IADD3 R10, P1, PT, R5, R24, RZ ;  /* 0x00000018050a7210 */ /* 0x000fc40007f3e0ff */
[----:B------:R-:W-:Y:S01]  /*04d0*/  LEA.HI.X.SX32 R9, R7, R22, 0x1, P0 ;  /* 0x0000001607097211 */ /* 0x000fe200000f0eff */
[----:B------:R-:W-:Y:S01]  /*04e0*/  IMAD R7, R25, 0x2, R13 ;  /* 0x0000000219077824 */ /* 0x000fe200078e020d */
[----:B------:R-:W-:Y:S02]  /*04f0*/  IADD3 R12, P0, PT, R13, R24, RZ ;  /* 0x000000180d0c7210 */ /* 0x000fe40007f1e0ff */
[-C--:B------:R-:W-:Y:S01]  /*0500*/  LEA.HI.X.SX32 R11, R5, R22.reuse, 0x1, P1 ;  /* 0x00000016050b7211 */ /* 0x080fe200008f0eff */
[----:B------:R-:W1:Y:S01]  /*0510*/  LDS R44, [UR7] ;  /* 0x00000007ff2c7984 */ /* 0x000e620008000800 */
[----:B------:R-:W-:Y:S01]  /*0520*/  BAR.SYNC.DEFER_BLOCKING 0x0 ;  /* 0x0000000000007b1d */ /* 0x000fe20000010000 */
[----:B------:R-:W-:Y:S01]  /*0530*/  IMAD R17, R25, 0x2, R7 ;  /* 0x0000000219117824 */ /* 0x000fe200078e0207 */
[----:B------:R-:W-:Y:S02]  /*0540*/  LEA.HI.X.SX32 R13, R13, R22, 0x1, P0 ;  /* 0x000000160d0d7211 */ /* 0x000fe400000f0eff */
[----:B------:R-:W-:Y:S01]  /*0550*/  IADD3 R14, P0, PT, R7, R24, RZ ;  /* 0x00000018070e7210 */ /* 0x000fe20007f1e0ff */
[----:B------:R-:W-:-:S03]  /*0560*/  IMAD R19, R25, 0x2, R17 ;  /* 0x0000000219137824 */ /* 0x000fc600078e0211 */
[----:B------:R-:W-:Y:S01]  /*0570*/  LEA.HI.X.SX32 R15, R7, R22, 0x1, P0 ;  /* 0x00000016070f7211 */ /* 0x000fe200000f0eff */
[----:B------:R-:W-:Y:S01]  /*0580*/  IMAD R21, R25, 0x2, R19 ;  /* 0x0000000219157824 */ /* 0x000fe200078e0213 */
[----:B------:R-:W-:-:S03]  /*0590*/  IADD3 R16, P0, PT, R17, R24, RZ ;  /* 0x0000001811107210 */ /* 0x000fc60007f1e0ff */
[----:B------:R-:W-:Y:S01]  /*05a0*/  IMAD R23, R25, 0x2, R21 ;  /* 0x0000000219177824 */ /* 0x000fe200078e0215 */
[----:B------:R-:W-:Y:S02]  /*05b0*/  LEA.HI.X.SX32 R17, R17, R22, 0x1, P0 ;  /* 0x0000001611117211 */ /* 0x000fe400000f0eff */
[----:B------:R-:W-:Y:S01]  /*05c0*/  IADD3 R18, P0, PT, R19, R24, RZ ;  /* 0x0000001813127210 */ /* 0x000fe20007f1e0ff */
[----:B------:R-:W-:-:S03]  /*05d0*/  IMAD R29, R25, 0x2, R23 ;  /* 0x00000002191d7824 */ /* 0x000fc600078e0217 */
[----:B------:R-:W-:Y:S02]  /*05e0*/  LEA.HI.X.SX32 R19, R19, R22, 0x1, P0 ;  /* 0x0000001613137211 */ /* 0x000fe400000f0eff */
[-C--:B------:R-:W-:Y:S01]  /*05f0*/  IADD3 R20, P0, PT, R21, R24.reuse, RZ ;  /* 0x0000001815147210 */ /* 0x080fe20007f1e0ff */
[----:B------:R3:W5:Y:S01]  /*0600*/  LDG.E.U8 R7, desc[UR26][R12.64] ;  /* 0x0000001a0c077981 */ /* 0x000762000c1e1100 */
[----:B------:R-:W-:Y:S02]  /*0610*/  IADD3 R26, P1, PT, R23, R24, RZ ;  /* 0x00000018171a7210 */ /* 0x000fe40007f3e0ff */
[----:B------:R-:W-:Y:S01]  /*0620*/  LEA.HI.X.SX32 R21, R21, R22, 0x1, P0 ;  /* 0x0000001615157211 */ /* 0x000fe200000f0eff */
[----:B------:R4:W5:Y:S01]  /*0630*/  LDG.E.U8 R6, desc[UR26][R14.64] ;  /* 0x0000001a0e067981 */ /* 0x000962000c1e1100 */
[----:B------:R-:W-:-:S03]  /*0640*/  IADD3 R28, P0, PT, R29, R24, RZ ;  /* 0x000000181d1c7210 */ /* 0x000fc60007f1e0ff */
[----:B------:R-:W5:Y:S01]  /*0650*/  LDG.E.U8 R5, desc[UR26][R8.64] ;  /* 0x0000001a08057981 */ /* 0x000f62000c1e1100 */
[----:B---3--:R-:W-:Y:S01]  /*0660*/  IMAD R13, R25, 0x2, R29 ;  /* 0x00000002190d7824 */ /* 0x008fe200078e021d */
[-C--:B------:R-:W-:Y:S02]  /*0670*/  LEA.HI.X.SX32 R27, R23, R22.reuse, 0x1, P1 ;  /* 0x00000016171b7211 */ /* 0x080fe400008f0eff */
[----:B------:R-:W5:Y:S01]  /*0680*/  LDG.E.U8 R4, desc[UR26][R10.64] ;  /* 0x0000001a0a047981 */ /* 0x000f62000c1e1100 */
[----:B----4-:R-:W-:Y:S01]  /*0690*/  IMAD R15, R25, 0x2, R13 ;  /* 0x00000002190f7824 */ /* 0x010fe200078e020d */
[----:B------:R-:W-:Y:S02]  /*06a0*/  LEA.HI.X.SX32 R29, R29, R22, 0x1, P0 ;  /* 0x000000161d1d7211 */ /* 0x000fe400000f0eff */
[----:B------:R3:W5:Y:S01]  /*06b0*/  LDG.E.U8 R9, desc[UR26][R16.64] ;  /* 0x0000001a10097981 */ /* 0x000762000c1e1100 */
[----:B------:R-:W-:-:S03]  /*06c0*/  IMAD R23, R25, 0x2, R15 ;  /* 0x0000000219177824 */ /* 0x000fc600078e020f */
[----:B------:R4:W5:Y:S01]  /*06d0*/  LDG.E.U8 R8, desc[UR26][R18.64] ;  /* 0x0000001a12087981 */ /* 0x000962000c1e1100 */
[----:B------:R-:W-:-:S03]  /*06e0*/  IMAD R33, R25, 0x2, R23 ;  /* 0x0000000219217824 */ /* 0x000fc600078e0217 */
[----:B------:R0:W5:Y:S01]  /*06f0*/  LDG.E.U8 R11, desc[UR26][R20.64] ;  /* 0x0000001a140b7981 */ /* 0x000162000c1e1100 */
[-C--:B---3--:R-:W-:Y:S02]  /*0700*/  IADD3 R16, P0, PT, R13, R24.reuse, RZ ;  /* 0x000000180d107210 */ /* 0x088fe40007f1e0ff */
[----:B------:R-:W-:Y:S01]  /*0710*/  IADD3 R30, P1, PT, R23, R24, RZ ;  /* 0x00000018171e7210 */ /* 0x000fe20007f3e0ff */
[----:B------:R-:W5:Y:S01]  /*0720*/  LDG.E.U8 R10, desc[UR26][R26.64] ;  /* 0x0000001a1a0a7981 */ /* 0x000f62000c1e1100 */
[----:B------:R-:W-:Y:S02]  /*0730*/  LEA.HI.X.SX32 R17, R13, R22, 0x1, P0 ;  /* 0x000000160d117211 */ /* 0x000fe400000f0eff */
[----:B----4-:R-:W-:Y:S01]  /*0740*/  IADD3 R18, P0, PT, R15, R24, RZ ;  /* 0x000000180f127210 */ /* 0x010fe20007f1e0ff */
[----:B------:R3:W5:Y:S01]  /*0750*/  LDG.E.U8 R13, desc[UR26][R28.64] ;  /* 0x0000001a1c0d7981 */ /* 0x000762000c1e1100 */
[-C--:B------:R-:W-:Y:S01]  /*0760*/  LEA.HI.X.SX32 R31, R23, R22.reuse, 0x1, P1 ;  /* 0x00000016171f7211 */ /* 0x080fe200008f0eff */
[----:B------:R-:W-:Y:S01]  /*0770*/  IMAD R23, R25, 0x2, R33 ;  /* 0x0000000219177824 */ /* 0x000fe200078e0221 */
[----:B------:R-:W-:Y:S01]  /*0780*/  LEA.HI.X.SX32 R19, R15, R22, 0x1, P0 ;  /* 0x000000160f137211 */ /* 0x000fe200000f0eff */
[----:B------:R-:W5:Y:S01]  /*0790*/  LDG.E.U8 R12, desc[UR26][R16.64] ;  /* 0x0000001a100c7981 */ /* 0x000f62000c1e1100 */
[----:B0-----:R-:W-:-:S03]  /*07a0*/  IADD3 R20, P0, PT, R33, R24, RZ ;  /* 0x0000001821147210 */ /* 0x001fc60007f1e0ff */
[----:B------:R0:W5:Y:S01]  /*07b0*/  LDG.E.U8 R14, desc[UR26][R30.64] ;  /* 0x0000001a1e0e7981 */ /* 0x000162000c1e1100 */
[----:B------:R-:W-:Y:S01]  /*07c0*/  LEA.HI.X.SX32 R21, R33, R22, 0x1, P0 ;  /* 0x0000001621157211 */ /* 0x000fe200000f0eff */
[----:B---3--:R-:W-:Y:S01]  /*07d0*/  IMAD R29, R25, 0x2, R23 ;  /* 0x00000002191d7824 */ /* 0x008fe200078e0217 */
[C---:B------:R-:W-:Y:S01]  /*07e0*/  IADD3 R26, P0, PT, R23.reuse, R24, RZ ;  /* 0x00000018171a7210 */ /* 0x040fe20007f1e0ff */
[----:B------:R-:W5:Y:S03]  /*07f0*/  LDG.E.U8 R15, desc[UR26][R18.64] ;  /* 0x0000001a120f7981 */ /* 0x000f66000c1e1100 */
[----:B------:R-:W-:Y:S01]  /*0800*/  LEA.HI.X.SX32 R27, R23, R22, 0x1, P0 ;  /* 0x00000016171b7211 */ /* 0x000fe200000f0eff */
[----:B------:R-:W-:Y:S01]  /*0810*/  IMAD R23, R25, 0x2, R29 ;  /* 0x0000000219177824 */ /* 0x000fe200078e021d */
[-C--:B------:R-:W-:Y:S01]  /*0820*/  IADD3 R28, P0, PT, R29, R24.reuse, RZ ;  /* 0x000000181d1c7210 */ /* 0x080fe20007f1e0ff */
[----:B------:R-:W5:Y:S02]  /*0830*/  LDG.E.U8 R17, desc[UR26][R20.64] ;  /* 0x0000001a14117981 */ /* 0x000f64000c1e1100 */
[----:B------:R-:W-:Y:S01]  /*0840*/  IMAD R35, R25, 0x2, R23 ;  /* 0x0000000219237824 */ /* 0x000fe200078e0217 */
[----:B------:R-:W-:Y:S01]  /*0850*/  IADD3 R32, P1, PT, R23, R24, RZ ;  /* 0x0000001817207210 */ /* 0x000fe20007f3e0ff */
[----:B------:R3:W5:Y:S01]  /*0860*/  LDG.E.U8 R16, desc[UR26][R26.64] ;  /* 0x0000001a1a107981 */ /* 0x000762000c1e1100 */
[----:B------:R-:W-:-:S02]  /*0870*/  LEA.HI.X.SX32 R29, R29, R22, 0x1, P0 ;  /* 0x000000161d1d7211 */ /* 0x000fc400000f0eff */
[----:B------:R-:W-:Y:S01]  /*0880*/  LEA.HI.X.SX32 R33, R23, R22, 0x1, P1 ;  /* 0x0000001617217211 */ /* 0x000fe200008f0eff */
[----:B------:R-:W-:Y:S01]  /*0890*/  IMAD R23, R25, 0x2, R35 ;  /* 0x0000000219177824 */ /* 0x000fe200078e0223 */
[C---:B------:R-:W-:Y:S01]  /*08a0*/  IADD3 R34, P0, PT, R35.reuse, R24, RZ ;  /* 0x0000001823227210 */ /* 0x040fe20007f1e0ff */
[----:B------:R4:W5:Y:S03]  /*08b0*/  LDG.E.U8 R19, desc[UR26][R28.64] ;  /* 0x0000001a1c137981 */ /* 0x000966000c1e1100 */
[----:B------:R-:W-:Y:S01]  /*08c0*/  LEA.HI.X.SX32 R35, R35, R22, 0x1, P0 ;  /* 0x0000001623237211 */ /* 0x000fe200000f0eff */
[----:B------:R-:W-:Y:S01]  /*08d0*/  IMAD R37, R25, 0x2, R23 ;  /* 0x0000000219257824 */ /* 0x000fe200078e0217 */
[C---:B0-----:R-:W-:Y:S01]  /*08e0*/  IADD3 R30, P0, PT, R23.reuse, R24, RZ ;  /* 0x00000018171e7210 */ /* 0x041fe20007f1e0ff */
[----:B------:R-:W5:Y:S03]  /*08f0*/  LDG.E.U8 R18, desc[UR26][R32.64] ;  /* 0x0000001a20127981 */ /* 0x000f66000c1e1100 */
[----:B------:R-:W-:Y:S01]  /*0900*/  LEA.HI.X.SX32 R31, R23, R22, 0x1, P0 ;  /* 0x00000016171f7211 */ /* 0x000fe200000f0eff */
[----:B------:R-:W-:Y:S01]  /*0910*/  IMAD R23, R25, 0x2, R37 ;  /* 0x0000000219177824 */ /* 0x000fe200078e0225 */
[----:B------:R-:W-:Y:S01]  /*0920*/  IADD3 R36, P0, PT, R37, R24, RZ ;  /* 0x0000001825247210 */ /* 0x000fe20007f1e0ff */
[----:B------:R0:W5:Y:S02]  /*0930*/  LDG.E.U8 R21, desc[UR26][R34.64] ;  /* 0x0000001a22157981 */ /* 0x000164000c1e1100 */
[----:B---3--:R-:W-:Y:S01]  /*0940*/  IMAD R27, R25, 0x2, R23 ;  /* 0x00000002191b7824 */ /* 0x008fe200078e0217 */
[----:B------:R-:W-:Y:S01]  /*0950*/  LEA.HI.X.SX32 R37, R37, R22, 0x1, P0 ;  /* 0x0000001625257211 */ /* 0x000fe200000f0eff */
[----:B------:R3:W5:Y:S02]  /*0960*/  LDG.E.U8 R20, desc[UR26][R30.64] ;  /* 0x0000001a1e147981 */ /* 0x000764000c1e1100 */
[----:B----4-:R-:W-:Y:S01]  /*0970*/  IMAD R29, R25, 0x2, R27 ;  /* 0x00000002191d7824 */ /* 0x010fe200078e021b */
[----:B------:R-:W-:-:S04]  /*0980*/  IADD3 R40, P0, PT, R27, R24, RZ ;  /* 0x000000181b287210 */ /* 0x000fc80007f1e0ff */
[----:B------:R-:W-:Y:S01]  /*0990*/  LEA.HI.X.SX32 R41, R27, R22, 0x1, P0 ;  /* 0x000000161b297211 */ /* 0x000fe200000f0eff */
[----:B0-----:R-:W-:Y:S01]  /*09a0*/  IMAD R35, R25, 0x2, R29 ;  /* 0x0000000219237824 */ /* 0x001fe200078e021d */
[-C--:B------:R-:W-:Y:S02]  /*09b0*/  IADD3 R32, P0, PT, R29, R24.reuse, RZ ;  /* 0x000000181d207210 */ /* 0x080fe40007f1e0ff */
[----:B------:R-:W-:Y:S01]  /*09c0*/  IADD3 R38, P1, PT, R23, R24, RZ ;  /* 0x0000001817267210 */ /* 0x000fe20007f3e0ff */
[----:B------:R-:W5:Y:S01]  /*09d0*/  LDG.E.U8 R27, desc[UR26][R40.64] ;  /* 0x0000001a281b7981 */ /* 0x000f62000c1e1100 */
[-C--:B------:R-:W-:Y:S01]  /*09e0*/  LEA.HI.X.SX32 R33, R29, R22.reuse, 0x1, P0 ;  /* 0x000000161d217211 */ /* 0x080fe200000f0eff */
[----:B------:R-:W-:Y:S01]  /*09f0*/  IMAD R29, R25, 0x2, R35 ;  /* 0x00000002191d7824 */ /* 0x000fe200078e0223 */
[----:B------:R-:W-:Y:S02]  /*0a00*/  LEA.HI.X.SX32 R39, R23, R22, 0x1, P1 ;  /* 0x0000001617277211 */ /* 0x000fe400008f0eff */
[----:B------:R-:W-:Y:S01]  /*0a10*/  IADD3 R34, P0, PT, R35, R24, RZ ;  /* 0x0000001823227210 */ /* 0x000fe20007f1e0ff */
[----:B---3--:R-:W-:Y:S01]  /*0a20*/  IMAD R31, R25, 0x2, R29 ;  /* 0x00000002191f7824 */ /* 0x008fe200078e021d */
[----:B------:R0:W5:Y:S02]  /*0a30*/  LDG.E.U8 R23, desc[UR26][R36.64] ;  /* 0x0000001a24177981 */ /* 0x000164000c1e1100 */
[----:B------:R-:W-:-:S02]  /*0a40*/  LEA.HI.X.SX32 R35, R35, R22, 0x1, P0 ;  /* 0x0000001623237211 */ /* 0x000fc400000f0eff */
[----:B------:R3:W5:Y:S01]  /*0a50*/  LDG.E.U8 R26, desc[UR26][R38.64] ;  /* 0x0000001a261a7981 */ /* 0x000762000c1e1100 */
[----:B------:R-:W-:-:S03]  /*0a60*/  IADD3 R42, P1, PT, R29, R24, RZ ;  /* 0x000000181d2a7210 */ /* 0x000fc60007f3e0ff */
[----:B------:R4:W5:Y:S01]  /*0a70*/  LDG.E.U8 R28, desc[UR26][R32.64] ;  /* 0x0000001a201c7981 */ /* 0x000962000c1e1100 */
[----:B0-----:R-:W-:Y:S01]  /*0a80*/  IADD3 R36, P0, PT, R31, R24, RZ ;  /* 0x000000181f247210 */ /* 0x001fe20007f1e0ff */
[----:B---3--:R-:W-:-:S03]  /*0a90*/  IMAD R39, R25, 0x2, R31 ;  /* 0x0000000219277824 */ /* 0x008fc600078e021f */
[----:B------:R-:W-:Y:S01]  /*0aa0*/  LEA.HI.X.SX32 R37, R31, R22, 0x1, P0 ;  /* 0x000000161f257211 */ /* 0x000fe200000f0eff */
[----:B------:R-:W-:Y:S01]  /*0ab0*/  IMAD R41, R25, 0x2, R39 ;  /* 0x0000000219297824 */ /* 0x000fe200078e0227 */
[----:B------:R-:W-:-:S03]  /*0ac0*/  IADD3 R38, P0, PT, R39, R24, RZ ;  /* 0x0000001827267210 */ /* 0x000fc60007f1e0ff */
[----:B------:R-:W5:Y:S01]  /*0ad0*/  LDG.E.U8 R31, desc[UR26][R36.64] ;  /* 0x0000001a241f7981 */ /* 0x000f62000c1e1100 */
[----:B------:R-:W-:Y:S01]  /*0ae0*/  IMAD R45, R25, 0x2, R41 ;  /* 0x00000002192d7824 */ /* 0x000fe200078e0229 */
[-C--:B------:R-:W-:Y:S02]  /*0af0*/  LEA.HI.X.SX32 R43, R29, R22.reuse, 0x1, P1 ;  /* 0x000000161d2b7211 */ /* 0x080fe400008f0eff */
[----:B------:R-:W-:Y:S01]  /*0b00*/  LEA.HI.X.SX32 R39, R39, R22, 0x1, P0 ;  /* 0x0000001627277211 */ /* 0x000fe200000f0eff */
[----:B------:R-:W-:Y:S01]  /*0b10*/  IMAD R47, R25, 0x2, R45 ;  /* 0x00000002192f7824 */ /* 0x000fe200078e022d */
[-C--:B----4-:R-:W-:Y:S01]  /*0b20*/  IADD3 R32, P0, PT, R41, R24.reuse, RZ ;  /* 0x0000001829207210 */ /* 0x090fe20007f1e0ff */
[----:B------:R0:W5:Y:S01]  /*0b30*/  LDG.E.U8 R29, desc[UR26][R34.64] ;  /* 0x0000001a221d7981 */ /* 0x000162000c1e1100 */
[----:B------:R-:W-:Y:S02]  /*0b40*/  IADD3 R40, P1, PT, R45, R24, RZ ;  /* 0x000000182d287210 */ /* 0x000fe40007f3e0ff */
[-C--:B------:R-:W-:Y:S01]  /*0b50*/  LEA.HI.X.SX32 R33, R41, R22.reuse, 0x1, P0 ;  /* 0x0000001629217211 */ /* 0x080fe200000f0eff */
[----:B------:R3:W5:Y:S01]  /*0b60*/  LDG.E.U8 R30, desc[UR26][R42.64] ;  /* 0x0000001a2a1e7981 */ /* 0x000762000c1e1100 */
[----:B------:R-:W-:-:S03]  /*0b70*/  LEA.HI.X.SX32 R41, R45, R22, 0x1, P1 ;  /* 0x000000162d297211 */ /* 0x000fc600008f0eff */
[----:B------:R4:W5:Y:S01]  /*0b80*/  LDG.E.U8 R46, desc[UR26][R38.64] ;  /* 0x0000001a262e7981 */ /* 0x000962000c1e1100 */
[----:B0-----:R-:W-:-:S03]  /*0b90*/  IADD3 R34, P0, PT, R47, R24, RZ ;  /* 0x000000182f227210 */ /* 0x001fc60007f1e0ff */
[----:B------:R-:W5:Y:S01]  /*0ba0*/  LDG.E.U8 R49, desc[UR26][R32.64] ;  /* 0x0000001a20317981 */ /* 0x000f62000c1e1100 */
[----:B---3--:R-:W-:Y:S01]  /*0bb0*/  IMAD R43, R25, 0x2, R47 ;  /* 0x00000002192b7824 */ /* 0x008fe200078e022f */
[----:B------:R-:W-:Y:S02]  /*0bc0*/  LEA.HI.X.SX32 R35, R47, R22, 0x1, P0 ;  /* 0x000000162f237211 */ /* 0x000fe400000f0eff */
[----:B------:R0:W5:Y:S01]  /*0bd0*/  LDG.E.U8 R48, desc[UR26][R40.64] ;  /* 0x0000001a28307981 */ /* 0x000162000c1e1100 */
[----:B------:R-:W-:Y:S01]  /*0be0*/  IMAD R45, R25, 0x2, R43 ;  /* 0x00000002192d7824 */ /* 0x000fe200078e022b */
[C---:B------:R-:W-:Y:S02]  /*0bf0*/  IADD3 R36, P0, PT, R43.reuse, R24, RZ ;  /* 0x000000182b247210 */ /* 0x040fe40007f1e0ff */
[----:B------:R3:W5:Y:S02]  /*0c00*/  LDG.E.U8 R51, desc[UR26][R34.64] ;  /* 0x0000001a22337981 */ /* 0x000764000c1e1100 */
[----:B------:R-:W-:Y:S01]  /*0c10*/  LEA.HI.X.SX32 R37, R43, R22, 0x1, P0 ;  /* 0x000000162b257211 */ /* 0x000fe200000f0eff */
[----:B------:R-:W-:Y:S01]  /*0c20*/  IMAD R43, R25, 0x2, R45 ;  /* 0x00000002192b7824 */ /* 0x000fe200078e022d */
[----:B----4-:R-:W-:-:S03]  /*0c30*/  IADD3 R38, P0, PT, R45, R24, RZ ;  /* 0x000000182d267210 */ /* 0x010fc60007f1e0ff */
[----:B------:R-:W-:Y:S01]  /*0c40*/  IMAD R47, R25, 0x2, R43 ;  /* 0x00000002192f7824 */ /* 0x000fe200078e022b */
[----:B------:R-:W-:Y:S01]  /*0c50*/  LEA.HI.X.SX32 R39, R45, R22, 0x1, P0 ;  /* 0x000000162d277211 */ /* 0x000fe200000f0eff */
[----:B------:R4:W5:Y:S02]  /*0c60*/  LDG.E.U8 R50, desc[UR26][R36.64] ;  /* 0x0000001a24327981 */ /* 0x000964000c1e1100 */
[----:B0-----:R-:W-:Y:S01]  /*0c70*/  IMAD R41, R25, 0x2, R47 ;  /* 0x0000000219297824 */ /* 0x001fe200078e022f */
[C---:B------:R-:W-:Y:S01]  /*0c80*/  IADD3 R32, P0, PT, R47.reuse, R24, RZ ;  /* 0x000000182f207210 */ /* 0x040fe20007f1e0ff */
[----:B------:R0:W5:Y:S03]  /*0c90*/  LDG.E.U8 R53, desc[UR26][R38.64] ;  /* 0x0000001a26357981 */ /* 0x000166000c1e1100 */
[----:B------:R-:W-:Y:S01]  /*0ca0*/  LEA.HI.X.SX32 R33, R47, R22, 0x1, P0 ;  /* 0x000000162f217211 */ /* 0x000fe200000f0eff */
[----:B------:R-:W-:Y:S01]  /*0cb0*/  IMAD R45, R25, 0x2, R41 ;  /* 0x00000002192d7824 */ /* 0x000fe200078e0229 */
[----:B---3--:R-:W-:-:S02]  /*0cc0*/  IADD3 R34, P0, PT, R41, R24, RZ ;  /* 0x0000001829227210 */ /* 0x008fc40007f1e0ff */
[----:B------:R-:W-:Y:S01]  /*0cd0*/  IADD3 R42, P1, PT, R43, R24, RZ ;  /* 0x000000182b2a7210 */ /* 0x000fe20007f3e0ff */
[----:B------:R-:W5:Y:S01]  /*0ce0*/  LDG.E.U8 R55, desc[UR26][R32.64] ;  /* 0x0000001a20377981 */ /* 0x000f62000c1e1100 */
[-C--:B------:R-:W-:Y:S01]  /*0cf0*/  LEA.HI.X.SX32 R35, R41, R22.reuse, 0x1, P0 ;  /* 0x0000001629237211 */ /* 0x080fe200000f0eff */
[----:B------:R-:W-:Y:S01]  /*0d00*/  IMAD R41, R25, 0x2, R45 ;  /* 0x0000000219297824 */ /* 0x000fe200078e022d */
[----:B------:R-:W-:Y:S02]  /*0d10*/  LEA.HI.X.SX32 R43, R43, R22, 0x1, P1 ;  /* 0x000000162b2b7211 */ /* 0x000fe400008f0eff */
[----:B----4-:R-:W-:Y:S01]  /*0d20*/  IADD3 R36, P0, PT, R45, R24, RZ ;  /* 0x000000182d247210 */ /* 0x010fe20007f1e0ff */
[----:B------:R-:W-:Y:S01]  /*0d30*/  IMAD R47, R25, 0x2, R41 ;  /* 0x00000002192f7824 */ /* 0x000fe200078e0229 */
[----:B------:R-:W5:Y:S02]  /*0d40*/  LDG.E.U8 R54, desc[UR26][R34.64] ;  /* 0x0000001a22367981 */ /* 0x000f64000c1e1100 */
[----:B------:R-:W-:-:S02]  /*0d50*/  LEA.HI.X.SX32 R37, R45, R22, 0x1, P0 ;  /* 0x000000162d257211 */ /* 0x000fc400000f0eff */
[----:B------:R3:W5:Y:S01]  /*0d60*/  LDG.E.U8 R52, desc[UR26][R42.64] ;  /* 0x0000001a2a347981 */ /* 0x000762000c1e1100 */
[-C--:B0-----:R-:W-:Y:S02]  /*0d70*/  IADD3 R38, P0, PT, R47, R24.reuse, RZ ;  /* 0x000000182f267210 */ /* 0x081fe40007f1e0ff */
[----:B------:R-:W-:Y:S01]  /*0d80*/  IADD3 R40, P1, PT, R41, R24, RZ ;  /* 0x0000001829287210 */ /* 0x000fe20007f3e0ff */
[----:B------:R-:W5:Y:S01]  /*0d90*/  LDG.E.U8 R57, desc[UR26][R36.64] ;  /* 0x0000001a24397981 */ /* 0x000f62000c1e1100 */
[-C--:B------:R-:W-:Y:S01]  /*0da0*/  LEA.HI.X.SX32 R39, R47, R22.reuse, 0x1, P0 ;  /* 0x000000162f277211 */ /* 0x080fe200000f0eff */
[----:B---3--:R-:W-:Y:S01]  /*0db0*/  IMAD R43, R25, 0x2, R47 ;  /* 0x00000002192b7824 */ /* 0x008fe200078e022f */
[----:B------:R-:W-:-:S03]  /*0dc0*/  LEA.HI.X.SX32 R41, R41, R22, 0x1, P1 ;  /* 0x0000001629297211 */ /* 0x000fc600008f0eff */
[----:B------:R-:W5:Y:S01]  /*0dd0*/  LDG.E.U8 R59, desc[UR26][R38.64] ;  /* 0x0000001a263b7981 */ /* 0x000f62000c1e1100 */
[----:B------:R-:W-:Y:S01]  /*0de0*/  IMAD R45, R25, 0x2, R43 ;  /* 0x00000002192d7824 */ /* 0x000fe200078e022b */
[C---:B------:R-:W-:Y:S02]  /*0df0*/  IADD3 R32, P0, PT, R43.reuse, R24, RZ ;  /* 0x000000182b207210 */ /* 0x040fe40007f1e0ff */
[----:B------:R0:W5:Y:S02]  /*0e00*/  LDG.E.U8 R56, desc[UR26][R40.64] ;  /* 0x0000001a28387981 */ /* 0x000164000c1e1100 */
[----:B------:R-:W-:Y:S01]  /*0e10*/  LEA.HI.X.SX32 R33, R43, R22, 0x1, P0 ;  /* 0x000000162b217211 */ /* 0x000fe200000f0eff */
[----:B------:R-:W-:Y:S01]  /*0e20*/  IMAD R43, R25, 0x2, R45 ;  /* 0x00000002192b7824 */ /* 0x000fe200078e022d */
[----:B------:R-:W-:-:S03]  /*0e30*/  IADD3 R34, P0, PT, R45, R24, RZ ;  /* 0x000000182d227210 */ /* 0x000fc60007f1e0ff */
        /* <DEDUP_REMOVED lines=8> */
[----:B------:R-:W-:-:S02]  /*0ec0*/  IADD3 R38, P0, PT, R41, R24, RZ ;  /* 0x0000001829267210 */ /* 0x000fc40007f1e0ff */
[----:B------:R-:W-:Y:S01]  /*0ed0*/  IADD3 R42, P1, PT, R43, R24, RZ ;  /* 0x000000182b2a7210 */ /* 0x000fe20007f3e0ff */
[----:B------:R-:W5:Y:S01]  /*0ee0*/  LDG.E.U8 R63, desc[UR26][R36.64] ;  /* 0x0000001a243f7981 */ /* 0x000f62000c1e1100 */
[-C--:B------:R-:W-:Y:S01]  /*0ef0*/  LEA.HI.X.SX32 R39, R41, R22.reuse, 0x1, P0 ;  /* 0x0000001629277211 */ /* 0x080fe200000f0eff */
[----:B------:R-:W-:Y:S01]  /*0f00*/  IMAD R41, R25, 0x2, R45 ;  /* 0x0000000219297824 */ /* 0x000fe200078e022d */
[----:B------:R-:W-:Y:S02]  /*0f10*/  LEA.HI.X.SX32 R43, R43, R22, 0x1, P1 ;  /* 0x000000162b2b7211 */ /* 0x000fe400008f0eff */
[----:B---3--:R-:W-:Y:S01]  /*0f20*/  IADD3 R32, P0, PT, R45, R24, RZ ;  /* 0x000000182d207210 */ /* 0x008fe20007f1e0ff */
        /* <DEDUP_REMOVED lines=63> */
[-C--:B---3--:R-:W-:Y:S01]  /*1320*/  IADD3 R32, P0, PT, R45, R24.reuse, RZ ;  /* 0x000000182d207210 */ /* 0x088fe20007f1e0ff */
[----:B------:R-:W5:Y:S01]  /*1330*/  LDG.E.U8 R116, desc[UR26][R38.64] ;  /* 0x0000001a26747981 */ /* 0x000f62000c1e1100 */
[----:B------:R-:W-:Y:S01]  /*1340*/  IADD3 R40, P1, PT, R41, R24, RZ ;  /* 0x0000001829287210 */ /* 0x000fe20007f3e0ff */
[----:B------:R-:W-:Y:S01]  /*1350*/  IMAD R47, R25, 0x2, R41 ;  /* 0x00000002192f7824 */ /* 0x000fe200078e0229 */
[-C--:B------:R-:W-:Y:S01]  /*1360*/  LEA.HI.X.SX32 R33, R45, R22.reuse, 0x1, P0 ;  /* 0x000000162d217211 */ /* 0x080fe200000f0eff */
[----:B------:R3:W5:Y:S01]  /*1370*/  LDG.E.U8 R114, desc[UR26][R42.64] ;  /* 0x0000001a2a727981 */ /* 0x000762000c1e1100 */
[----:B------:R-:W-:Y:S01]  /*1380*/  LEA.HI.X.SX32 R41, R41, R22, 0x1, P1 ;  /* 0x0000001629297211 */ /* 0x000fe200008f0eff */
[----:B------:R-:W-:Y:S01]  /*1390*/  IMAD R45, R25, 0x2, R47 ;  /* 0x00000002192d7824 */ /* 0x000fe200078e022f */
[----:B0-----:R-:W-:-:S02]  /*13a0*/  IADD3 R34, P0, PT, R47, R24, RZ ;  /* 0x000000182f227210 */ /* 0x001fc40007f1e0ff */
[----:B------:R-:W5:Y:S04]  /*13b0*/  LDG.E.U8 R33, desc[UR26][R32.64] ;  /* 0x0000001a20217981 */ /* 0x000f68000c1e1100 */
[----:B------:R0:W5:Y:S01]  /*13c0*/  LDG.E.U8 R118, desc[UR26][R40.64] ;  /* 0x0000001a28767981 */ /* 0x000162000c1e1100 */
[----:B---3--:R-:W-:Y:S01]  /*13d0*/  IMAD R43, R25, 0x2, R45 ;  /* 0x00000002192b7824 */ /* 0x008fe200078e022d */
[----:B------:R-:W-:Y:S02]  /*13e0*/  LEA.HI.X.SX32 R35, R47, R22, 0x1, P0 ;  /* 0x000000162f237211 */ /* 0x000fe400000f0eff */
[-C--:B------:R-:W-:Y:S01]  /*13f0*/  IADD3 R36, P0, PT, R45, R24.reuse, RZ ;  /* 0x000000182d247210 */ /* 0x080fe20007f1e0ff */
[----:B------:R-:W-:Y:S01]  /*1400*/  IMAD R25, R25, 0x2, R43 ;  /* 0x0000000219197824 */ /* 0x000fe200078e022b */
[----:B0-----:R-:W0:Y:S01]  /*1410*/  LDC.64 R40, c[0x0][0x388] ;  /* 0x0000e200ff287b82 */ /* 0x001e220000000a00 */
[----:B--2---:R-:W-:Y:S01]  /*1420*/  IMAD R32, R2, R109, RZ ;  /* 0x0000006d02207224 */ /* 0x004fe200078e02ff */
[----:B------:R-:W-:Y:S01]  /*1430*/  IADD3 R42, P1, PT, R43, R24, RZ ;  /* 0x000000182b2a7210 */ /* 0x000fe20007f3e0ff */
[----:B------:R2:W5:Y:S01]  /*1440*/  LDG.E.U8 R35, desc[UR26][R34.64] ;  /* 0x0000001a22237981 */ /* 0x000562000c1e1100 */
[----:B------:R-:W-:Y:S01]  /*1450*/  LEA.HI.X.SX32 R37, R45, R22, 0x1, P0 ;  /* 0x000000162d257211 */ /* 0x000fe200000f0eff */
[----:B------:R-:W-:Y:S01]  /*1460*/  IMAD R38, R109, 0x2, R32 ;  /* 0x000000026d267824 */ /* 0x000fe200078e0220 */
[----:B------:R-:W-:-:S02]  /*1470*/  IADD3 R24, P0, PT, R25, R24, RZ ;  /* 0x0000001819187210 */ /* 0x000fc40007f1e0ff */
[----:B------:R-:W-:Y:S01]  /*1480*/  LOP3.LUT R69, R0, 0x7f, RZ, 0xc0, !PT ;  /* 0x0000007f00457812 */ /* 0x000fe200078ec0ff */
[----:B------:R3:W5:Y:S01]  /*1490*/  LDG.E.U8 R120, desc[UR26][R36.64] ;  /* 0x0000001a24787981 */ /* 0x000762000c1e1100 */
[-C--:B------:R-:W-:Y:S01]  /*14a0*/  LEA.HI.X.SX32 R25, R25, R22.reuse, 0x1, P0 ;  /* 0x0000001619197211 */ /* 0x080fe200000f0eff */
[----:B--2---:R-:W-:Y:S01]  /*14b0*/  IMAD R34, R109, 0x2, R38 ;  /* 0x000000026d227824 */ /* 0x004fe200078e0226 */
[----:B------:R-:W-:-:S03]  /*14c0*/  LEA.HI.X.SX32 R43, R43, R22, 0x1, P1 ;  /* 0x000000162b2b7211 */ /* 0x000fc600008f0eff */
[----:B------:R2:W5:Y:S01]  /*14d0*/  LDG.E.U8 R122, desc[UR26][R24.64] ;  /* 0x0000001a187a7981 */ /* 0x000562000c1e1100 */
[----:B------:R-:W-:Y:S01]  /*14e0*/  SHF.R.U32.HI R39, RZ, 0x5, R0 ;  /* 0x00000005ff277819 */ /* 0x000fe20000011600 */
[----:B------:R-:W-:Y:S02]  /*14f0*/  IMAD R22, R69, UR4, RZ ;  /* 0x0000000445167c24 */ /* 0x000fe4000f8e02ff */
[----:B---3--:R-:W-:Y:S01]  /*1500*/  IMAD R36, R109, 0x2, R34 ;  /* 0x000000026d247824 */ /* 0x008fe200078e0222 */
[----:B------:R-:W-:Y:S01]  /*1510*/  R2UR UR19, R39 ;  /* 0x00000000271372ca */ /* 0x000fe200000e0000 */
[----:B------:R3:W5:Y:S01]  /*1520*/  LDG.E.U8 R43, desc[UR26][R42.64] ;  /* 0x0000001a2a2b7981 */ /* 0x000762000c1e1100 */
[----:B--2---:R-:W-:Y:S02]  /*1530*/  IMAD R25, R108, UR6, RZ ;  /* 0x000000066c197c24 */ /* 0x004fe4000f8e02ff */
[----:B------:R-:W-:Y:S01]  /*1540*/  IMAD R24, R109, 0x2, R36 ;  /* 0x000000026d187824 */ /* 0x000fe200078e0224 */
[----:B------:R-:W-:-:S02]  /*1550*/  SHF.R.S32.HI R39, RZ, 0x7, R0 ;  /* 0x00000007ff277819 */ /* 0x000fc40000011400 */
[--C-:B0-----:R-:W-:Y:S01]  /*1560*/  IADD3 R81, P0, P1, R22, R40, R25.reuse ;  /* 0x0000002816517210 */ /* 0x101fe2000791e019 */
[----:B------:R-:W-:Y:S01]  /*1570*/  IMAD R40, R109, 0x2, R24 ;  /* 0x000000026d287824 */ /* 0x000fe200078e0218 */
[----:B------:R-:W-:Y:S02]  /*1580*/  SHF.R.S32.HI R37, RZ, 0x1f, R22 ;  /* 0x0000001fff257819 */ /* 0x000fe40000011416 */
[----:B------:R-:W-:Y:S01]  /*1590*/  SGXT R22, R39, 0x1 ;  /* 0x000000012716781a */ /* 0x000fe20000000200 */
[C---:B---3--:R-:W-:Y:S01]  /*15a0*/  IMAD R42, R109.reuse, 0x2, R40 ;  /* 0x000000026d2a7824 */ /* 0x048fe200078e0228 */
[----:B------:R-:W-:Y:S02]  /*15b0*/  SHF.R.S32.HI R74, RZ, 0x1f, R25 ;  /* 0x0000001fff4a7819 */ /* 0x000fe40000011419 */
[----:B------:R-:W-:Y:S01]  /*15c0*/  LOP3.LUT R25, R22, 0x90, RZ, 0xc0, !PT ;  /* 0x0000009016197812 */ /* 0x000fe200078ec0ff */
[----:B------:R-:W-:Y:S01]  /*15d0*/  IMAD R22, R109, 0x2, R42 ;  /* 0x000000026d167824 */ /* 0x000fe200078e022a */
[----:B------:R-:W-:-:S02]  /*15e0*/  IADD3.X R37, PT, PT, R37, R41, R74, P0, P1 ;  /* 0x0000002925257210 */ /* 0x000fc400007e244a */
[----:B-1----:R-:W-:Y:S01]  /*15f0*/  R2UR UR33, R44 ;  /* 0x000000002c2172ca */ /* 0x002fe200000e0000 */
[C---:B------:R-:W-:Y:S01]  /*1600*/  IMAD R44, R109.reuse, 0x2, R22 ;  /* 0x000000026d2c7824 */ /* 0x040fe200078e0216 */
[-C--:B------:R-:W-:Y:S02]  /*1610*/  IADD3 R112, P0, PT, R32, R81.reuse, RZ ;  /* 0x0000005120707210 */ /* 0x080fe40007f1e0ff */
[-C--:B------:R-:W-:Y:S02]  /*1620*/  IADD3 R110, P1, PT, R38, R81.reuse, RZ ;  /* 0x00000051266e7210 */ /* 0x080fe40007f3e0ff */
[----:B------:R-:W-:Y:S02]  /*1630*/  IADD3 R106, P2, PT, R34, R81, RZ ;  /* 0x00000051226a7210 */ /* 0x000fe40007f5e0ff */
[-C--:B------:R-:W-:Y:S01]  /*1640*/  LEA.HI.X.SX32 R113, R32, R37.reuse, 0x1, P0 ;  /* 0x0000002520717211 */ /* 0x080fe200000f0eff */
[----:B------:R-:W-:Y:S01]  /*1650*/  IMAD R32, R109, 0x2, R44 ;  /* 0x000000026d207824 */ /* 0x000fe200078e022c */
[----:B------:R-:W-:-:S02]  /*1660*/  LEA.HI.X.SX32 R111, R38, R37, 0x1, P1 ;  /* 0x00000025266f7211 */ /* 0x000fc400008f0eff */
[----:B------:R-:W-:Y:S01]  /*1670*/  LEA.HI.X.SX32 R107, R34, R37, 0x1, P2 ;  /* 0x00000025226b7211 */ /* 0x000fe200010f0eff */
[C---:B------:R-:W-:Y:S01]  /*1680*/  IMAD R34, R109.reuse, 0x2, R32 ;  /* 0x000000026d227824 */ /* 0x040fe200078e0220 */
[-C--:B------:R-:W-:Y:S02]  /*1690*/  IADD3 R102, P1, PT, R24, R81.reuse, RZ ;  /* 0x0000005118667210 */ /* 0x080fe40007f3e0ff */
[----:B------:R-:W-:Y:S02]  /*16a0*/  IADD3 R104, P0, PT, R36, R81, RZ ;  /* 0x0000005124687210 */ /* 0x000fe40007f1e0ff */
[----:B------:R-:W-:Y:S01]  /*16b0*/  LEA.HI.X.SX32 R103, R24, R37, 0x1, P1 ;  /* 0x0000002518677211 */ /* 0x000fe200008f0eff */
[C---:B------:R-:W-:Y:S01]  /*16c0*/  IMAD R24, R109.reuse, 0x2, R34 ;  /* 0x000000026d187824 */ /* 0x040fe200078e0222 */
[----:B------:R-:W-:Y:S02]  /*16d0*/  IADD3 R100, P2, PT, R40, R81, RZ ;  /* 0x0000005128647210 */ /* 0x000fe40007f5e0ff */
[----:B------:R-:W-:Y:S01]  /*16e0*/  LEA.HI.X.SX32 R105, R36, R37, 0x1, P0 ;  /* 0x0000002524697211 */ /* 0x000fe200000f0eff */
[----:B------:R-:W-:Y:S01]  /*16f0*/  IMAD R36, R109, 0x2, R24 ;  /* 0x000000026d247824 */ /* 0x000fe200078e0218 */
[----:B------:R-:W-:-:S02]  /*1700*/  IADD3 R96, P1, PT, R22, R81, RZ ;  /* 0x0000005116607210 */ /* 0x000fc40007f3e0ff */
[----:B------:R-:W-:Y:S02]  /*1710*/  LEA.HI.X.SX32 R101, R40, R37, 0x1, P2 ;  /* 0x0000002528657211 */ /* 0x000fe400010f0eff */
[----:B------:R-:W-:Y:S02]  /*1720*/  IADD3 R94, P2, PT, R44, R81, RZ ;  /* 0x000000512c5e7210 */ /* 0x000fe40007f5e0ff */
[-C--:B------:R-:W-:Y:S01]  /*1730*/  LEA.HI.X.SX32 R97, R22, R37.reuse, 0x1, P1 ;  /* 0x0000002516617211 */ /* 0x080fe200008f0eff */
[C---:B------:R-:W-:Y:S01]  /*1740*/  IMAD R22, R109.reuse, 0x2, R36 ;  /* 0x000000026d167824 */ /* 0x040fe200078e0224 */
[----:B------:R-:W-:Y:S02]  /*1750*/  LEA.HI.X.SX32 R95, R44, R37, 0x1, P2 ;  /* 0x000000252c5f7211 */ /* 0x000fe400010f0eff */
[-C--:B------:R-:W-:Y:S01]  /*1760*/  IADD3 R98, P0, PT, R42, R81.reuse, RZ ;  /* 0x000000512a627210 */ /* 0x080fe20007f1e0ff */
[----:B------:R-:W-:Y:S01]  /*1770*/  IMAD R38, R109, 0x2, R22 ;  /* 0x000000026d267824 */ /* 0x000fe200078e0216 */
[----:B------:R-:W-:-:S02]  /*1780*/  IADD3 R88, P2, PT, R24, R81, RZ ;  /* 0x0000005118587210 */ /* 0x000fc40007f5e0ff */
[-C--:B------:R-:W-:Y:S02]  /*1790*/  LEA.HI.X.SX32 R99, R42, R37.reuse, 0x1, P0 ;  /* 0x000000252a637211 */ /* 0x080fe400000f0eff */
[----:B------:R-:W-:Y:S01]  /*17a0*/  LEA.HI.X.SX32 R89, R24, R37, 0x1, P2 ;  /* 0x0000002518597211 */ /* 0x000fe200010f0eff */
[----:B------:R-:W-:Y:S01]  /*17b0*/  IMAD R24, R109, 0x2, R38 ;  /* 0x000000026d187824 */ /* 0x000fe200078e0226 */
[-C--:B------:R-:W-:Y:S02]  /*17c0*/  IADD3 R92, P0, PT, R32, R81.reuse, RZ ;  /* 0x00000051205c7210 */ /* 0x080fe40007f1e0ff */
[----:B------:R-:W-:Y:S02]  /*17d0*/  IADD3 R90, P1, PT, R34, R81, RZ ;  /* 0x00000051225a7210 */ /* 0x000fe40007f3e0ff */
[-C--:B------:R-:W-:Y:S02]  /*17e0*/  LEA.HI.X.SX32 R93, R32, R37.reuse, 0x1, P0 ;  /* 0x00000025205d7211 */ /* 0x080fe400000f0eff */
[----:B------:R-:W-:-:S02]  /*17f0*/  LEA.HI.X.SX32 R91, R34, R37, 0x1, P1 ;  /* 0x00000025225b7211 */ /* 0x000fc400008f0eff */
[-C--:B------:R-:W-:Y:S02]  /*1800*/  IADD3 R86, P0, PT, R36, R81.reuse, RZ ;  /* 0x0000005124567210 */ /* 0x080fe40007f1e0ff */
[-C--:B------:R-:W-:Y:S02]  /*1810*/  IADD3 R84, P1, PT, R22, R81.reuse, RZ ;  /* 0x0000005116547210 */ /* 0x080fe40007f3e0ff */
[-C--:B------:R-:W-:Y:S02]  /*1820*/  IADD3 R82, P2, PT, R38, R81.reuse, RZ ;  /* 0x0000005126527210 */ /* 0x080fe40007f5e0ff */
[----:B------:R-:W-:Y:S02]  /*1830*/  IADD3 R80, P3, PT, R24, R81, RZ ;  /* 0x0000005118507210 */ /* 0x000fe40007f7e0ff */
[-C--:B------:R-:W-:Y:S02]  /*1840*/  LEA.HI.X.SX32 R87, R36, R37.reuse, 0x1, P0 ;  /* 0x0000002524577211 */ /* 0x080fe400000f0eff */
[----:B------:R-:W-:-:S02]  /*1850*/  LEA.HI.X.SX32 R85, R22, R37, 0x1, P1 ;  /* 0x0000002516557211 */ /* 0x000fc400008f0eff */
[-C--:B------:R-:W-:Y:S02]  /*1860*/  LEA.HI.X.SX32 R83, R38, R37.reuse, 0x1, P2 ;  /* 0x0000002526537211 */ /* 0x080fe400010f0eff */
[----:B------:R-:W-:Y:S02]  /*1870*/  LEA.HI.X.SX32 R81, R24, R37, 0x1, P3 ;  /* 0x0000002518517211 */ /* 0x000fe400018f0eff */
[----:B------:R-:W-:Y:S01]  /*1880*/  LOP3.LUT R76, R25, 0x7f, R0, 0x78, !PT ;  /* 0x0000007f194c7812 */ /* 0x000fe200078e7800 */
[----:B------:R-:W-:Y:S06]  /*1890*/  @P5 BRA `(.L_x_5) ;  /* 0x0000000000185947 */ /* 0x000fec0003800000 */
[----:B------:R-:W-:Y:S01]  /*18a0*/  ELECT P0, URZ, PT ;  /* 0x0000000000ff782f */ /* 0x000fe20003800000 */
[----:B------:R-:W-:Y:S01]  /*18b0*/  IMAD.MOV.U32 R22, RZ, RZ, 0x1 ;  /* 0x00000001ff167424 */ /* 0x000fe200078e00ff */
[----:B------:R-:W-:Y:S01]  /*18c0*/  UMOV UR4, 0x40 ;  /* 0x0000004000047882 */ /* 0x000fe20000000000 */
[----:B------:R-:W-:Y:S01]  /*18d0*/  UVIRTCOUNT.DEALLOC.SMPOOL 0x80 ;  /* 0x000000800000784c */ /* 0x000fe20000000000 */
[----:B------:R-:W-:-:S09]  /*18e0*/  ULEA UR4, UR8, UR4, 0x18 ;  /* 0x0000000408047291 */ /* 0x000fd2000f8ec0ff */
[----:B------:R0:W-:Y:S03]  /*18f0*/  @P0 STS.U8 [UR4], R22 ;  /* 0x00000016ff000988 */ /* 0x0001e60008000004 */
.L_x_5:
[----:B------:R-:W-:Y:S01]  /*1900*/  USHF.L.U32 UR4, UR19, 0x15, URZ ;  /* 0x0000001513047899 */ /* 0x000fe200080006ff */
[C---:B------:R-:W-:Y:S01]  /*1910*/  LOP3.LUT R75, R76.reuse, 0x20, RZ, 0x3c, !PT ;  /* 0x000000204c4b7812 */ /* 0x040fe200078e3cff */
[----:B------:R-:W-:Y:S01]  /*1920*/  ULOP3.LUT UR11, UR19, 0x4, URZ, 0xc0, !UPT ;  /* 0x00000004130b7892 */ /* 0x000fe2000f8ec0ff */
[----:B-----5:R1:W-:Y:S01]  /*1930*/  STS.U8 [R76+UR7+0x3000], R73 ;  /* 0x003000494c007988 */ /* 0x0203e20008000007 */
[----:B------:R-:W-:Y:S01]  /*1940*/  ULOP3.LUT UR10, UR4, 0x600000, URZ, 0xc0, !UPT ;  /* 0x00600000040a7892 */ /* 0x000fe2000f8ec0ff */
[----:B------:R-:W-:Y:S02]  /*1950*/  LOP3.LUT R74, R76, 0x40, RZ, 0x3c, !PT ;  /* 0x000000404c4a7812 */ /* 0x000fe400078e3cff */
[----:B------:R-:W-:Y:S01]  /*1960*/  LOP3.LUT P6, RZ, R0, 0xff, RZ, 0xc0, !PT ;  /* 0x000000ff00ff7812 */ /* 0x000fe200078cc0ff */
[----:B------:R-:W-:Y:S01]  /*1970*/  UIADD3 UR8, UPT, UPT, UR33, UR10, URZ ;  /* 0x0000000a21087290 */ /* 0x000fe2000fffe0ff */
[----:B------:R2:W-:Y:S01]  /*1980*/  STS.U8 [R76+UR7], R5 ;  /* 0x000000054c007988 */ /* 0x0005e20008000007 */
[----:B------:R-:W-:-:S02]  /*1990*/  UMOV UR4, 0x1 ;  /* 0x0000000100047882 */ /* 0x000fc40000000000 */
[----:B------:R-:W-:Y:S01]  /*19a0*/  ULEA UR8, UR11, UR8, 0x4 ;  /* 0x000000080b087291 */ /* 0x000fe2000f8e20ff */
[----:B-1----:R-:W-:Y:S01]  /*19b0*/  LOP3.LUT R73, R76, 0x60, RZ, 0x3c, !PT ;  /* 0x000000604c497812 */ /* 0x002fe200078e3cff */
[----:B------:R1:W-:Y:S04]  /*19c0*/  STS.U8 [R76+UR7+0x400], R9 ;  /* 0x000400094c007988 */ /* 0x0003e80008000007 */
[----:B------:R-:W-:Y:S01]  /*19d0*/  STS.U8 [R76+UR7+0x800], R13 ;  /* 0x0008000d4c007988 */ /* 0x000fe20008000007 */
[----:B--2---:R-:W-:Y:S01]  /*19e0*/  PRMT R5, RZ, 0x7610, R5 ;  /* 0x00007610ff057816 */ /* 0x004fe20000000005 */
[----:B------:R-:W-:Y:S01]  /*19f0*/  VOTEU.ALL UP0, P6 ;  /* 0x0000000000ff7886 */ /* 0x000fe20003000000 */
[----:B------:R-:W-:Y:S01]  /*1a00*/  VOTEU.ALL UP1, P6 ;  /* 0x0000000000ff7886 */ /* 0x000fe20003020000 */
[----:B------:R-:W-:Y:S01]  /*1a10*/  STS.U8 [R76+UR7+0xc00], R17 ;  /* 0x000c00114c007988 */ /* 0x000fe20008000007 */
[----:B-1----:R-:W-:-:S03]  /*1a20*/  PRMT R9, RZ, 0x7610, R9 ;  /* 0x00007610ff097816 */ /* 0x002fc60000000009 */
[----:B------:R-:W-:Y:S01]  /*1a30*/  STS.U8 [R76+UR7+0x1000], R21 ;  /* 0x001000154c007988 */ /* 0x000fe20008000007 */
[----:B------:R-:W-:-:S04]  /*1a40*/  @!UP0 UIADD3 UR12, UPT, UPT, -UR4, 0x100000, URZ ;  /* 0x00100000040c8890 */ /* 0x000fc8000fffe1ff */
[----:B------:R-:W-:Y:S02]  /*1a50*/  @!UP0 USHF.L.U32 UR13, UR12, 0xb, URZ ;  /* 0x0000000b0c0d8899 */ /* 0x000fe400080006ff */
[----:B------:R-:W-:Y:S01]  /*1a60*/  @!UP0 USHF.L.U32 UR12, UR12, 0x1, URZ ;  /* 0x000000010c0c8899 */ /* 0x000fe200080006ff */
[----:B------:R-:W-:Y:S04]  /*1a70*/  STS.U8 [R76+UR7+0x1400], R27 ;  /* 0x0014001b4c007988 */ /* 0x000fe80008000007 */
        /* <DEDUP_REMOVED lines=22> */
[----:B------:R1:W-:Y:S04]  /*1be0*/  STS.U8 [R75+UR7+0x3500], R72 ;  /* 0x003500484b007988 */ /* 0x0003e80008000007 */
[----:B------:R-:W-:Y:S04]  /*1bf0*/  STS.U8 [R75+UR7+0x3900], R116 ;  /* 0x003900744b007988 */ /* 0x000fe80008000007 */
[----:B------:R-:W-:Y:S01]  /*1c00*/  STS.U8 [R75+UR7+0x3d00], R120 ;  /* 0x003d00784b007988 */ /* 0x000fe20008000007 */
[----:B-1----:R-:W-:-:S03]  /*1c10*/  VIADD R72, R141, 0x80 ;  /* 0x000000808d487836 */ /* 0x002fc60000000000 */
[----:B------:R1:W-:Y:S02]  /*1c20*/  STS.U8 [R74+UR7+0x200], R7 ;  /* 0x000200074a007988 */ /* 0x0003e40008000007 */
[----:B------:R-:W-:Y:S02]  /*1c30*/  ISETP.GT.AND P0, PT, R72, RZ, PT ;  /* 0x000000ff4800720c */ /* 0x000fe40003f04270 */
[----:B------:R2:W-:Y:S04]  /*1c40*/  STS.U8 [R74+UR7+0x600], R11 ;  /* 0x0006000b4a007988 */ /* 0x0005e80008000007 */
[----:B------:R3:W-:Y:S04]  /*1c50*/  STS.U8 [R74+UR7+0xa00], R15 ;  /* 0x000a000f4a007988 */ /* 0x0007e80008000007 */
[----:B------:R4:W-:Y:S04]  /*1c60*/  STS.U8 [R74+UR7+0xe00], R19 ;  /* 0x000e00134a007988 */ /* 0x0009e80008000007 */
        /* <DEDUP_REMOVED lines=27> */
[----:B------:R0:W-:Y:S01]  /*1e20*/  STS.U8 [R73+UR7+0x3f00], R122 ;  /* 0x003f007a49007988 */ /* 0x0001e20008000007 */
[----:B------:R-:W-:Y:S01]  /*1e30*/  STTM.x64 tmem[UR8], RZ ;  /* 0x000000ff000079ed */ /* 0x000fe20008340008 */
[----:B------:R-:W0:Y:S02]  /*1e40*/  FENCE.VIEW.ASYNC.T ;  /* 0x00000000000073c6 */ /* 0x000e240000000200 */
[----:B0-----:R-:W-:Y:S01]  /*1e50*/  BAR.SYNC.DEFER_BLOCKING 0x0 ;  /* 0x0000000000007b1d */ /* 0x001fe20000010000 */
[----:B------:R-:W-:-:S02]  /*1e60*/  PRMT R13, RZ, 0x7610, R13 ;  /* 0x00007610ff0d7816 */ /* 0x000fc4000000000d */
[----:B------:R-:W-:-:S03]  /*1e70*/  PRMT R17, RZ, 0x7610, R17 ;  /* 0x00007610ff117816 */ /* 0x000fc60000000011 */
[----:B------:R-:W0:Y:S02]  /*1e80*/  FENCE.VIEW.ASYNC.S ;  /* 0x00000000000073c6 */ /* 0x000e240000000000 */
[----:B0-----:R0:W0:Y:S02]  /*1e90*/  @!UP1 SYNCS.EXCH.64 URZ, [UR7+0x8000], UR12 ;  /* 0x0080000c07ff95b2 */ /* 0x0010240008000100 */
[----:B0-----:R-:W-:Y:S01]  /*1ea0*/  BAR.SYNC.DEFER_BLOCKING 0x0 ;  /* 0x0000000000007b1d */ /* 0x001fe20000010000 */
[----:B------:R-:W-:Y:S02]  /*1eb0*/  PRMT R4, RZ, 0x7610, R4 ;  /* 0x00007610ff047816 */ /* 0x000fe40000000004 */
[----:B------:R-:W-:Y:S02]  /*1ec0*/  PRMT R8, RZ, 0x7610, R8 ;  /* 0x00007610ff087816 */ /* 0x000fe40000000008 */
[----:B------:R-:W-:Y:S02]  /*1ed0*/  PRMT R12, RZ, 0x7610, R12 ;  /* 0x00007610ff0c7816 */ /* 0x000fe4000000000c */
[----:B------:R-:W-:-:S02]  /*1ee0*/  PRMT R16, RZ, 0x7610, R16 ;  /* 0x00007610ff107816 */ /* 0x000fc40000000010 */
[----:B-1----:R-:W-:Y:S02]  /*1ef0*/  PRMT R7, RZ, 0x7610, R7 ;  /* 0x00007610ff077816 */ /* 0x002fe40000000007 */
[----:B--2---:R-:W-:Y:S02]  /*1f00*/  PRMT R11, RZ, 0x7610, R11 ;  /* 0x00007610ff0b7816 */ /* 0x004fe4000000000b */
[----:B---3--:R-:W-:Y:S02]  /*1f10*/  PRMT R15, RZ, 0x7610, R15 ;  /* 0x00007610ff0f7816 */ /* 0x008fe4000000000f */
[----:B----4-:R-:W-:Y:S02]  /*1f20*/  PRMT R19, RZ, 0x7610, R19 ;  /* 0x00007610ff137816 */ /* 0x010fe40000000013 */
[----:B------:R-:W-:Y:S02]  /*1f30*/  PRMT R6, RZ, 0x7610, R6 ;  /* 0x00007610ff067816 */ /* 0x000fe40000000006 */
[----:B------:R-:W-:-:S02]  /*1f40*/  PRMT R10, RZ, 0x7610, R10 ;  /* 0x00007610ff0a7816 */ /* 0x000fc4000000000a */
[----:B------:R-:W-:Y:S02]  /*1f50*/  PRMT R14, RZ, 0x7610, R14 ;  /* 0x00007610ff0e7816 */ /* 0x000fe4000000000e */
[----:B------:R-:W-:Y:S01]  /*1f60*/  PRMT R18, RZ, 0x7610, R18 ;  /* 0x00007610ff127816 */ /* 0x000fe20000000012 */
[----:B------:R-:W2:Y:S04]  /*1f70*/  @P0 LDG.E.U8 R5, desc[UR26][R112.64] ;  /* 0x0000001a70050981 */ /* 0x000ea8000c1e1100 */
[----:B------:R-:W3:Y:S04]  /*1f80*/  @P0 LDG.E.U8 R9, desc[UR26][R102.64] ;  /* 0x0000001a66090981 */ /* 0x000ee8000c1e1100 */
[----:B------:R-:W4:Y:S04]  /*1f90*/  @P0 LDG.E.U8 R13, desc[UR26][R94.64] ;  /* 0x0000001a5e0d0981 */ /* 0x000f28000c1e1100 */
        /* <DEDUP_REMOVED lines=12> */
[----:B------:R-:W4:Y:S01]  /*2060*/  @P0 LDG.E.U8 R18, desc[UR26][R80.64] ;  /* 0x0000001a50120981 */ /* 0x000f22000c1e1100 */
[----:B------:R-:W-:-:S04]  /*2070*/  @!UP0 UIADD3 UR12, UPT, UPT, -UR4, 0x100000, URZ ;  /* 0x00100000040c8890 */ /* 0x000fc8000fffe1ff */
[----:B------:R-:W-:Y:S02]  /*2080*/  @!UP0 USHF.L.U32 UR13, UR12, 0xb, URZ ;  /* 0x0000000b0c0d8899 */ /* 0x000fe400080006ff */
[----:B------:R-:W-:Y:S01]  /*2090*/  @!UP0 USHF.L.U32 UR12, UR12, 0x1, URZ ;  /* 0x000000010c0c8899 */ /* 0x000fe200080006ff */
[----:B------:R-:W-:Y:S01]  /*20a0*/  VOTEU.ALL UP1, P6 ;  /* 0x0000000000ff7886 */ /* 0x000fe20003020000 */
[----:B------:R-:W-:-:S04]  /*20b0*/  @!UP0 UIADD3 UR4, UPT, UPT, -UR4, 0x100000, URZ ;  /* 0x0010000004048890 */ /* 0x000fc8000fffe1ff */
[----:B------:R-:W-:Y:S02]  /*20c0*/  @!UP0 USHF.L.U32 UR5, UR4, 0xb, URZ ;  /* 0x0000000b04058899 */ /* 0x000fe400080006ff */
[----:B------:R-:W-:Y:S02]  /*20d0*/  @!UP0 USHF.L.U32 UR4, UR4, 0x1, URZ ;  /* 0x0000000104048899 */ /* 0x000fe400080006ff */
[----:B------:R-:W-:Y:S01]  /*20e0*/  UIADD3 UR9, UPT, UPT, UR33, 0x80, URZ ;  /* 0x0000008021097890 */ /* 0x000fe2000fffe0ff */
[----:B------:R-:W-:Y:S01]  /*20f0*/  ISETP.EQ.U32.AND P1, PT, RZ, UR19, P0 ;  /* 0x00000013ff007c0c */ /* 0x000fe20008722070 */
[----:B------:R-:W-:Y:S02]  /*2100*/  UIADD3 UR16, UPT, UPT, UR7, 0x6000, URZ ;  /* 0x0000600007107890 */ /* 0x000fe4000fffe0ff */
[----:B------:R-:W-:-:S04]  /*2110*/  UIADD3 UR10, UPT, UPT, UR10, UR9, URZ ;  /* 0x000000090a0a7290 */ /* 0x000fc8000fffe0ff */
[----:B------:R-:W-:Y:S01]  /*2120*/  ULEA UR10, UR11, UR10, 0x12 ;  /* 0x0000000a0b0a7291 */ /* 0x000fe2000f8e90ff */
[----:B------:R0:W1:Y:S01]  /*2130*/  @!UP1 SYNCS.EXCH.64 URZ, [UR7+0x8008], UR12 ;  /* 0x0080080c07ff95b2 */ /* 0x0000620008000100 */
[----:B------:R-:W-:Y:S01]  /*2140*/  VOTEU.ALL UP1, P6 ;  /* 0x0000000000ff7886 */ /* 0x000fe20003020000 */
[----:B--2---:R0:W-:Y:S04]  /*2150*/  STS.U8 [R76+UR7+0x5000], R5 ;  /* 0x005000054c007988 */ /* 0x0041e80008000007 */
[----:B---3--:R0:W-:Y:S04]  /*2160*/  STS.U8 [R76+UR7+0x5400], R9 ;  /* 0x005400094c007988 */ /* 0x0081e80008000007 */
[----:B----4-:R0:W-:Y:S04]  /*2170*/  STS.U8 [R76+UR7+0x5800], R13 ;  /* 0x0058000d4c007988 */ /* 0x0101e80008000007 */
        /* <DEDUP_REMOVED lines=13> */
[----:B-1----:R1:W-:Y:S06]  /*2250*/  MEMBAR.ALL.CTA ;  /* 0x0000000000007992 */ /* 0x0023ec0000008000 */
[----:B-1----:R-:W-:Y:S04]  /*2260*/  FENCE.VIEW.ASYNC.S ;  /* 0x00000000000073c6 */ /* 0x002fe80000000000 */
[----:B------:R-:W1:Y:S02]  /*2270*/  FENCE.VIEW.ASYNC.S ;  /* 0x00000000000073c6 */ /* 0x000e640000000000 */
[----:B-1----:R0:W1:Y:S02]  /*2280*/  @!UP1 SYNCS.EXCH.64 URZ, [UR7+0x6000], UR4 ;  /* 0x0060000407ff95b2 */ /* 0x0020640008000100 */
[----:B-1----:R-:W-:Y:S06]  /*2290*/  BAR.SYNC.DEFER_BLOCKING 0x0 ;  /* 0x0000000000007b1d */ /* 0x002fec0000010000 */
[----:B0-----:R-:W-:Y:S05]  /*22a0*/  @!P1 BRA `(.L_x_6) ;  /* 0x0000000000849947 */ /* 0x001fea0003800000 */
[----:B------:R-:W-:Y:S02]  /*22b0*/  UIADD3 UR4, UPT, UPT, UR7, 0x5000, URZ ;  /* 0x0000500007047890 */ /* 0x000fe4000fffe0ff */
[----:B------:R-:W-:Y:S02]  /*22c0*/  USHF.R.U32.HI UR12, URZ, 0x4, UR7 ;  /* 0x00000004ff0c7899 */ /* 0x000fe40008011607 */
[----:B------:R-:W-:Y:S02]  /*22d0*/  USHF.R.U32.HI UR4, URZ, 0x4, UR4 ;  /* 0x00000004ff047899 */ /* 0x000fe40008011604 */
[----:B------:R-:W-:Y:S02]  /*22e0*/  USGXT.U32 UR12, UR12, 0xe ;  /* 0x0000000e0c0c789a */ /* 0x000fe40008000000 */
[----:B------:R-:W-:Y:S02]  /*22f0*/  USGXT.U32 UR14, UR4, 0xe ;  /* 0x0000000e040e789a */ /* 0x000fe40008000000 */
[----:B------:R-:W-:-:S02]  /*2300*/  UIADD3 UR34, UP1, UPT, UR12, 0x100, URZ ;  /* 0x000001000c227890 */ /* 0x000fc4000ff3e0ff */
[----:B------:R-:W-:Y:S01]  /*2310*/  UIADD3 UR30, UP2, UPT, UR14, 0x2, URZ ;  /* 0x000000020e1e7890 */ /* 0x000fe2000ff5e0ff */
[----:B------:R-:W-:Y:S01]  /*2320*/  UMOV UR4, URZ ;  /* 0x000000ff00047c82 */ /* 0x000fe20008000000 */
[----:B------:R-:W-:Y:S01]  /*2330*/  UMOV UR36, 0x0 ;  /* 0x0000000000247882 */ /* 0x000fe20000000000 */
[----:B------:R-:W-:Y:S02]  /*2340*/  UIADD3.X UR35, UPT, UPT, UR4, 0x40004040, URZ, UP1, !UPT ;  /* 0x4000404004237890 */ /* 0x000fe40008ffe4ff */
[----:B------:R-:W-:Y:S02]  /*2350*/  UIADD3.X UR31, UPT, UPT, UR4, 0x40004040, URZ, UP2, !UPT ;  /* 0x40004040041f7890 */ /* 0x000fe400097fe4ff */
[----:B------:R-:W-:Y:S02]  /*2360*/  UIADD3.64 UR20, UPT, UPT, UR34, 0x100, URZ ;  /* 0x0000010022147897 */ /* 0x000fe4000fffe0ff */
[----:B------:R-:W-:Y:S02]  /*2370*/  UIADD3.64 UR22, UPT, UPT, UR30, 0x2, URZ ;  /* 0x000000021e167897 */ /* 0x000fe4000fffe0ff */
[----:B------:R-:W-:-:S02]  /*2380*/  UIADD3.64 UR24, UPT, UPT, UR34, 0x200, URZ ;  /* 0x0000020022187897 */ /* 0x000fc4000fffe0ff */
[----:B------:R-:W-:Y:S01]  /*2390*/  UIADD3.64 UR28, UPT, UPT, UR30, 0x4, URZ ;  /* 0x000000041e1c7897 */ /* 0x000fe2000fffe0ff */
[----:B------:R-:W-:Y:S01]  /*23a0*/  UMOV UR37, 0x8088010 ;  /* 0x0808801000257882 */ /* 0x000fe20000000000 */
[----:B------:R-:W-:Y:S01]  /*23b0*/  UMOV UR13, 0x40004040 ;  /* 0x40004040000d7882 */ /* 0x000fe20000000000 */
[----:B------:R-:W-:Y:S01]  /*23c0*/  UMOV UR15, 0x40004040 ;  /* 0x40004040000f7882 */ /* 0x000fe20000000000 */
[----:B------:R-:W-:Y:S01]  /*23d0*/  UMOV UR38, 0x0 ;  /* 0x0000000000267882 */ /* 0x000fe20000000000 */
[----:B------:R-:W-:Y:S01]  /*23e0*/  UMOV UR39, 0x8088010 ;  /* 0x0808801000277882 */ /* 0x000fe20000000000 */
[----:B------:R-:W-:Y:S01]  /*23f0*/  UMOV UR40, 0x0 ;  /* 0x0000000000287882 */ /* 0x000fe20000000000 */
[----:B------:R-:W-:Y:S01]  /*2400*/  UMOV UR41, 0x8088010 ;  /* 0x0808801000297882 */ /* 0x000fe20000000000 */
[----:B------:R-:W-:Y:S01]  /*2410*/  UMOV UR4, UR16 ;  /* 0x0000001000047c82 */ /* 0x000fe20008000000 */
[----:B------:R-:W-:Y:S01]  /*2420*/  UMOV UR5, URZ ;  /* 0x000000ff00057c82 */ /* 0x000fe20008000000 */
[----:B------:R0:W-:Y:S01]  /*2430*/  UTCQMMA gdesc[UR12], gdesc[UR14], tmem[UR9], tmem[UR36], idesc[UR37], !UPT ;  /* 0x00ff240e0c0075ea */ /* 0x0001e2000f800309 */
[----:B------:R-:W-:Y:S01]  /*2440*/  UMOV UR42, 0x0 ;  /* 0x00000000002a7882 */ /* 0x000fe20000000000 */
[----:B------:R-:W-:Y:S01]  /*2450*/  UMOV UR43, 0x8088010 ;  /* 0x08088010002b7882 */ /* 0x000fe20000000000 */
[----:B------:R0:W-:Y:S01]  /*2460*/  UTCQMMA gdesc[UR34], gdesc[UR30], tmem[UR9], tmem[UR38], idesc[UR39], UPT ;  /* 0x00ff261e220075ea */ /* 0x0001e2000b800309 */
[----:B------:R-:W-:Y:S01]  /*2470*/  UMOV UR4, UR4 ;  /* 0x0000000400047c82 */ /* 0x000fe20008000000 */
[----:B------:R0:W-:Y:S01]  /*2480*/  UTCQMMA gdesc[UR20], gdesc[UR22], tmem[UR9], tmem[UR40], idesc[UR41], UPT ;  /* 0x00ff2816140075ea */ /* 0x0001e2000b800309 */
[----:B------:R0:W-:Y:S01]  /*2490*/  UTCQMMA gdesc[UR24], gdesc[UR28], tmem[UR9], tmem[UR42], idesc[UR43], UPT ;  /* 0x00ff2a1c180075ea */ /* 0x0001e2000b800309 */
[----:B------:R0:W-:Y:S01]  /*24a0*/  UTCBAR [UR4], URZ ;  /* 0x000000ff040073e9 */ /* 0x0001e200080000ff */
[----:B------:R-:W-:Y:S01]  /*24b0*/  NOP ;  /* 0x0000000000007918 */ /* 0x000fe20000000000 */
.L_x_6:
[----:B------:R-:W-:Y:S05]  /*24c0*/  @!P0 BRA `(.L_x_7) ;  /* 0x0000000000088947 */ /* 0x000fea0003800000 */
[----:B------:R-:W1:Y:S02]  /*24d0*/  SYNCS.PHASECHK.TRANS64.TRYWAIT P2, [UR7+0x6000], RZ ;  /* 0x006000ffff0075a7 */ /* 0x000e640008041107 */
[----:B-1----:R-:W-:Y:S05]  /*24e0*/  @!P2 BRA `(.L_x_8) ;  /* 0x000000680094a947 */ /* 0x002fea0003800000 */
.L_x_7:
[----:B------:R-:W-:Y:S01]  /*24f0*/  BAR.SYNC.DEFER_BLOCKING 0x0 ;  /* 0x0000000000007b1d */ /* 0x000fe20000010000 */
[C---:B------:R-:W-:Y:S01]  /*2500*/  LOP3.LUT R21, R0.reuse, 0x6f, RZ, 0xc0, !PT ;  /* 0x0000006f00157812 */ /* 0x040fe200078ec0ff */
[----:B------:R-:W-:Y:S01]  /*2510*/  UIADD3 UR11, UPT, UPT, UR19, 0x58, URZ ;  /* 0x00000058130b7890 */ /* 0x000fe2000fffe0ff */
[C---:B------:R-:W-:Y:S01]  /*2520*/  LOP3.LUT R68, R0.reuse, 0x80, RZ, 0xc0, !PT ;  /* 0x0000008000447812 */ /* 0x040fe200078ec0ff */
[----:B0-----:R-:W-:Y:S01]  /*2530*/  UIADD3 UR12, UPT, UPT, UR19, 0x78, URZ ;  /* 0x00000078130c7890 */ /* 0x001fe2000fffe0ff */
[----:B------:R-:W-:Y:S01]  /*2540*/  LOP3.LUT R77, R0, 0x10, RZ, 0xc0, !PT ;  /* 0x00000010004d7812 */ /* 0x000fe200078ec0ff */
[----:B------:R-:W0:Y:S01]  /*2550*/  LDCU UR4, c[0x0][0x3a8] ;  /* 0x00007500ff0477ac */ /* 0x000e220008000800 */
[----:B------:R-:W-:Y:S01]  /*2560*/  LEA.HI R78, R68, R21, RZ, 0x1d ;  /* 0x00000015444e7211 */ /* 0x000fe200078fe8ff */
[----:B------:R-:W-:Y:S01]  /*2570*/  LDTM.16dp32bit_t0_t15.x16 R4, tmem[UR10] ;  /* 0x0000000a000479ee */ /* 0x000fe20008a00000 */
[----:B------:R-:W0:Y:S01]  /*2580*/  LDTM.16dp32bit_t16_t31.x16 R4, tmem[UR10+0x10] ;  /* 0x0000100a000479ee */ /* 0x000e220008a20000 */
[C---:B------:R-:W-:Y:S01]  /*2590*/  LOP3.LUT R23, R77.reuse, 0x2, RZ, 0xfc, !PT ;  /* 0x000000024d177812 */ /* 0x040fe200078efcff */
[----:B------:R-:W1:Y:S01]  /*25a0*/  LDCU.64 UR14, c[0x0][0x3d0] ;  /* 0x00007a00ff0e77ac */ /* 0x000e620008000a00 */
[----:B------:R-:W-:Y:S01]  /*25b0*/  LOP3.LUT R25, R77, 0x3, RZ, 0xfc, !PT ;  /* 0x000000034d197812 */ /* 0x000fe200078efcff */
[----:B------:R-:W-:Y:S01]  /*25c0*/  IMAD.IADD R78, R141, 0x1, R78 ;  /* 0x000000018d4e7824 */ /* 0x000fe200078e024e */
[----:B------:R-:W-:Y:S01]  /*25d0*/  LOP3.LUT R27, R77, 0x4, RZ, 0xfc, !PT ;  /* 0x000000044d1b7812 */ /* 0x000fe200078efcff */
[----:B------:R-:W2:Y:S01]  /*25e0*/  LDC.64 R34, c[0x0][0x390] ;  /* 0x0000e400ff227b82 */ /* 0x000ea20000000a00 */
[----:B------:R-:W-:-:S02]  /*25f0*/  SHF.R.U32.HI R33, RZ, 0x1, R0 ;  /* 0x00000001ff217819 */ /* 0x000fc40000011600 */
[C---:B------:R-:W-:Y:S02]  /*2600*/  ISETP.GE.AND P4, PT, R78.reuse, R23, PT ;  /* 0x000000174e00720c */ /* 0x040fe40003f86270 */
[----:B------:R-:W-:Y:S02]  /*2610*/  LOP3.LUT R23, R77, 0x5, RZ, 0xfc, !PT ;  /* 0x000000054d177812 */ /* 0x000fe400078efcff */
[C---:B------:R-:W-:Y:S01]  /*2620*/  ISETP.GE.AND P3, PT, R78.reuse, R25, PT ;  /* 0x000000194e00720c */ /* 0x040fe20003f66270 */
[----:B------:R-:W3:Y:S01]  /*2630*/  LDC R37, c[0x0][0x3d8] ;  /* 0x0000f600ff257b82 */ /* 0x000ee20000000800 */
[----:B------:R-:W-:Y:S01]  /*2640*/  ISETP.GE.AND P2, PT, R78, R27, PT ;  /* 0x0000001b4e00720c */ /* 0x000fe20003f46270 */
[----:B------:R-:W4:Y:S01]  /*2650*/  @!P6 SYNCS.CCTL.IV [UR7+0x6000] ;  /* 0x00600000ff00e9b1 */ /* 0x000f220008000007 */
[----:B------:R-:W-:Y:S01]  /*2660*/  NOP ;  /* 0x0000000000007918 */ /* 0x000fe20000000000 */
[----:B0-----:R-:W-:Y:S01]  /*2670*/  FMUL R6, R6, UR4 ;  /* 0x0000000406067c20 */ /* 0x001fe20008400000 */
[----:B------:R-:W-:Y:S01]  /*2680*/  FMUL R20, R7, UR4 ;  /* 0x0000000407147c20 */ /* 0x000fe20008400000 */
[----:B------:R-:W-:Y:S01]  /*2690*/  LOP3.LUT R7, R77, 0x6, RZ, 0xfc, !PT ;  /* 0x000000064d077812 */ /* 0x000fe200078efcff */
[----:B------:R-:W-:Y:S01]  /*26a0*/  FMUL R8, R8, UR4 ;  /* 0x0000000408087c20 */ /* 0x000fe20008400000 */
[----:B------:R-:W-:Y:S01]  /*26b0*/  FMUL R10, R10, UR4 ;  /* 0x000000040a0a7c20 */ /* 0x000fe20008400000 */
[----:B------:R-:W-:Y:S01]  /*26c0*/  FSEL R25, R6, -INF , P4 ;  /* 0xff80000006197808 */ /* 0x000fe20002000000 */
[----:B------:R-:W-:Y:S01]  /*26d0*/  FMUL R6, R9, UR4 ;  /* 0x0000000409067c20 */ /* 0x000fe20008400000 */
[----:B------:R-:W-:Y:S01]  /*26e0*/  ISETP.GE.AND P4, PT, R78, R23, PT ;  /* 0x000000174e00720c */ /* 0x000fe20003f86270 */
[----:B------:R-:W-:Y:S01]  /*26f0*/  FMUL R12, R12, UR4 ;  /* 0x000000040c0c7c20 */ /* 0x000fe20008400000 */
[----:B------:R-:W-:Y:S01]  /*2700*/  FSEL R23, R20, -INF , P3 ;  /* 0xff80000014177808 */ /* 0x000fe20001800000 */
[----:B------:R-:W-:Y:S01]  /*2710*/  FMUL R13, R13, UR4 ;  /* 0x000000040d0d7c20 */ /* 0x000fe20008400000 */
[----:B------:R-:W-:Y:S01]  /*2720*/  ISETP.GE.AND P3, PT, R78, R7, PT ;  /* 0x000000074e00720c */ /* 0x000fe20003f66270 */
[----:B------:R-:W-:Y:S01]  /*2730*/  FMUL R4, R4, UR4 ;  /* 0x0000000404047c20 */ /* 0x000fe20008400000 */
[----:B------:R-:W-:Y:S01]  /*2740*/  LOP3.LUT R7, R77, 0x7, RZ, 0xfc, !PT ;  /* 0x000000074d077812 */ /* 0x000fe200078efcff */
[----:B------:R-:W-:Y:S01]  /*2750*/  FMUL R11, R11, UR4 ;  /* 0x000000040b0b7c20 */ /* 0x000fe20008400000 */
[----:B------:R-:W-:Y:S01]  /*2760*/  FSEL R20, R8, -INF , P2 ;  /* 0xff80000008147808 */ /* 0x000fe20001000000 */
[----:B------:R-:W-:Y:S01]  /*2770*/  FMUL R14, R14, UR4 ;  /* 0x000000040e0e7c20 */ /* 0x000fe20008400000 */
[----:B------:R-:W-:Y:S01]  /*2780*/  ISETP.GE.AND P2, PT, R78, R7, PT ;  /* 0x000000074e00720c */ /* 0x000fe20003f46270 */
[----:B------:R-:W-:Y:S01]  /*2790*/  FMUL R15, R15, UR4 ;  /* 0x000000040f0f7c20 */ /* 0x000fe20008400000 */
[C---:B------:R-:W-:Y:S01]  /*27a0*/  LOP3.LUT R9, R77.reuse, 0x8, RZ, 0xfc, !PT ;  /* 0x000000084d097812 */ /* 0x040fe200078efcff */
[----:B------:R-:W-:Y:S01]  /*27b0*/  FMUL R16, R16, UR4 ;  /* 0x0000000410107c20 */ /* 0x000fe20008400000 */
[----:B------:R-:W-:Y:S01]  /*27c0*/  LOP3.LUT R7, R77, 0x9, RZ, 0xfc, !PT ;  /* 0x000000094d077812 */ /* 0x000fe200078efcff */
[----:B------:R-:W-:Y:S01]  /*27d0*/  FMUL R17, R17, UR4 ;  /* 0x0000000411117c20 */ /* 0x000fe20008400000 */
[----:B------:R-:W-:Y:S01]  /*27e0*/  FSEL R27, R6, -INF , P4 ;  /* 0xff800000061b7808 */ /* 0x000fe20002000000 */
[----:B------:R-:W-:Y:S01]  /*27f0*/  FMUL R6, R5, UR4 ;  /* 0x0000000405067c20 */ /* 0x000fe20008400000 */
[----:B------:R-:W-:Y:S01]  /*2800*/  FSEL R22, R10, -INF , P3 ;  /* 0xff8000000a167808 */ /* 0x000fe20001800000 */
[----:B------:R-:W-:Y:S01]  /*2810*/  FMUL R18, R18, UR4 ;  /* 0x0000000412127c20 */ /* 0x000fe20008400000 */
[C---:B------:R-:W-:Y:S01]  /*2820*/  ISETP.GE.AND P4, PT, R78.reuse, R9, PT ;  /* 0x000000094e00720c */ /* 0x040fe20003f86270 */
[----:B------:R-:W-:Y:S01]  /*2830*/  FMUL R19, R19, UR4 ;  /* 0x0000000413137c20 */ /* 0x000fe20008400000 */
[----:B------:R-:W-:Y:S01]  /*2840*/  ISETP.GE.AND P3, PT, R78, R7, PT ;  /* 0x000000074e00720c */ /* 0x000fe20003f66270 */
[----:B-1----:R-:W-:Y:S01]  /*2850*/  UIMAD UR4, UR6, UR14, URZ ;  /* 0x0000000e060472a4 */ /* 0x002fe2000f8e02ff */
[----:B------:R-:W-:Y:S01]  /*2860*/  FSEL R24, R12, -INF , P4 ;  /* 0xff8000000c187808 */ /* 0x000fe20002000000 */
[----:B---3--:R-:W-:Y:S01]  /*2870*/  IMAD R10, R37, UR11, RZ ;  /* 0x0000000b250a7c24 */ /* 0x008fe2000f8e02ff */
[----:B------:R-:W-:Y:S01]  /*2880*/  FSEL R31, R13, -INF , P3 ;  /* 0xff8000000d1f7808 */ /* 0x000fe20001800000 */
[----:B------:R-:W-:Y:S01]  /*2890*/  USHF.R.S32.HI UR5, URZ, 0x1f, UR4 ;  /* 0x0000001fff057899 */ /* 0x000fe20008011404 */
[----:B------:R-:W-:-:S02]  /*28a0*/  ISETP.GE.AND P4, PT, R78, R77, PT ;  /* 0x0000004d4e00720c */ /* 0x000fc40003f86270 */
[----:B------:R-:W-:Y:S02]  /*28b0*/  ISETP.GT.AND P3, PT, R78, R77, PT ;  /* 0x0000004d4e00720c */ /* 0x000fe40003f64270 */
[----:B------:R-:W-:Y:S02]  /*28c0*/  FSEL R13, R4, -INF , P4 ;  /* 0xff800000040d7808 */ /* 0x000fe40002000000 */
[----:B------:R-:W-:Y:S02]  /*28d0*/  FSEL R12, R6, -INF , P3 ;  /* 0xff800000060c7808 */ /* 0x000fe40001800000 */
[----:B------:R-:W-:Y:S02]  /*28e0*/  LOP3.LUT R9, R77, 0xa, RZ, 0xfc, !PT ;  /* 0x0000000a4d097812 */ /* 0x000fe400078efcff */
[----:B------:R-:W-:Y:S02]  /*28f0*/  FMNMX3 R4, R13, R12, R25, !PT ;  /* 0x0000000c0d047276 */ /* 0x000fe40007800019 */
[----:B------:R-:W-:-:S02]  /*2900*/  LOP3.LUT R5, R77, 0xc, RZ, 0xfc, !PT ;  /* 0x0000000c4d057812 */ /* 0x000fc400078efcff */
[----:B------:R-:W-:Y:S02]  /*2910*/  FMNMX3 R4, R4, R23, R20, !PT ;  /* 0x0000001704047276 */ /* 0x000fe40007800014 */
[----:B------:R-:W-:Y:S01]  /*2920*/  FSEL R29, R11, -INF , P2 ;  /* 0xff8000000b1d7808 */ /* 0x000fe20001000000 */
[----:B------:R-:W-:Y:S01]  /*2930*/  IMAD R11, R37, UR12, RZ ;  /* 0x0000000c250b7c24 */ /* 0x000fe2000f8e02ff */
[----:B------:R-:W-:Y:S02]  /*2940*/  LOP3.LUT R7, R77, 0xb, RZ, 0xfc, !PT ;  /* 0x0000000b4d077812 */ /* 0x000fe400078efcff */
[----:B------:R-:W-:Y:S02]  /*2950*/  ISETP.GE.AND P2, PT, R78, R9, PT ;  /* 0x000000094e00720c */ /* 0x000fe40003f46270 */
[----:B------:R-:W-:Y:S02]  /*2960*/  FMNMX3 R4, R4, R27, R22, !PT ;  /* 0x0000001b04047276 */ /* 0x000fe40007800016 */
[----:B------:R-:W-:-:S02]  /*2970*/  ISETP.GE.AND P3, PT, R78, R5, PT ;  /* 0x000000054e00720c */ /* 0x000fc40003f66270 */
[----:B------:R-:W-:Y:S02]  /*2980*/  ISETP.GE.AND P4, PT, R78, R7, PT ;  /* 0x000000074e00720c */ /* 0x000fe40003f86270 */
[C---:B------:R-:W-:Y:S02]  /*2990*/  LOP3.LUT R5, R77.reuse, 0xd, RZ, 0xfc, !PT ;  /* 0x0000000d4d057812 */ /* 0x040fe400078efcff */
[----:B------:R-:W-:Y:S02]  /*29a0*/  LOP3.LUT R7, R77, 0xe, RZ, 0xfc, !PT ;  /* 0x0000000e4d077812 */ /* 0x000fe400078efcff */
[----:B------:R-:W-:Y:S02]  /*29b0*/  FSEL R14, R14, -INF , P2 ;  /* 0xff8000000e0e7808 */ /* 0x000fe40001000000 */
[----:B------:R-:W-:Y:S02]  /*29c0*/  FMNMX3 R4, R4, R29, R24, !PT ;  /* 0x0000001d04047276 */ /* 0x000fe40007800018 */
[----:B------:R-:W-:-:S02]  /*29d0*/  ISETP.GE.AND P2, PT, R78, R5, PT ;  /* 0x000000054e00720c */ /* 0x000fc40003f46270 */
[----:B------:R-:W-:Y:S02]  /*29e0*/  FSEL R15, R15, -INF , P4 ;  /* 0xff8000000f0f7808 */ /* 0x000fe40002000000 */
[----:B------:R-:W-:Y:S02]  /*29f0*/  ISETP.GE.AND P4, PT, R78, R7, PT ;  /* 0x000000074e00720c */ /* 0x000fe40003f86270 */
[----:B------:R-:W-:Y:S02]  /*2a00*/  LOP3.LUT R5, R77, 0xf, RZ, 0xfc, !PT ;  /* 0x0000000f4d057812 */ /* 0x000fe400078efcff */
[----:B------:R-:W-:Y:S02]  /*2a10*/  FSEL R16, R16, -INF , P3 ;  /* 0xff80000010107808 */ /* 0x000fe40001800000 */
[----:B------:R-:W-:Y:S02]  /*2a20*/  FMNMX3 R4, R4, R31, R14, !PT ;  /* 0x0000001f04047276 */ /* 0x000fe4000780000e */
[----:B------:R-:W-:-:S02]  /*2a30*/  ISETP.GE.AND P3, PT, R78, R5, PT ;  /* 0x000000054e00720c */ /* 0x000fc40003f66270 */
[----:B------:R-:W-:Y:S02]  /*2a40*/  FSEL R17, R17, -INF , P2 ;  /* 0xff80000011117808 */ /* 0x000fe40001000000 */
[----:B------:R-:W-:Y:S02]  /*2a50*/  FSEL R18, R18, -INF , P4 ;  /* 0xff80000012127808 */ /* 0x000fe40002000000 */
[----:B------:R-:W-:Y:S02]  /*2a60*/  FMNMX3 R4, R4, R15, R16, !PT ;  /* 0x0000000f04047276 */ /* 0x000fe40007800010 */
[----:B------:R-:W-:Y:S02]  /*2a70*/  FSEL R19, R19, -INF , P3 ;  /* 0xff80000013137808 */ /* 0x000fe40001800000 */
[----:B------:R-:W-:Y:S02]  /*2a80*/  FMNMX3 R4, R4, R17, R18, !PT ;  /* 0x0000001104047276 */ /* 0x000fe40007800012 */
[----:B------:R-:W-:-:S02]  /*2a90*/  SHF.R.U32.HI R6, RZ, 0x5, R0 ;  /* 0x00000005ff067819 */ /* 0x000fc40000011600 */
[----:B------:R-:W-:Y:S02]  /*2aa0*/  FMNMX R140, R19, R4, !PT ;  /* 0x00000004138c7209 */ /* 0x000fe40007800000 */
[----:B------:R-:W-:-:S03]  /*2ab0*/  LOP3.LUT R4, R0, 0x1f, RZ, 0xc0, !PT ;  /* 0x0000001f00047812 */ /* 0x000fc600078ec0ff */
[----:B------:R-:W0:Y:S02]  /*2ac0*/  SHFL.BFLY PT, R7, R140, 0x10, 0x1f ;  /* 0x0e001f008c077f89 */ /* 0x000e2400000e0000 */
[----:B------:R-:W-:-:S05]  /*2ad0*/  IMAD R5, R4, UR15, RZ ;  /* 0x0000000f04057c24 */ /* 0x000fca000f8e02ff */
[----:B--2---:R-:W-:Y:S01]  /*2ae0*/  IADD3 R117, P2, P3, R5, UR4, R34 ;  /* 0x0000000405757c10 */ /* 0x004fe2000fb5e022 */
[----:B------:R-:W-:Y:S01]  /*2af0*/  UIADD3 UR4, UPT, UPT, UR19, 0x18, URZ ;  /* 0x0000001813047890 */ /* 0x000fe2000fffe0ff */
[----:B------:R-:W-:Y:S02]  /*2b00*/  SHF.R.S32.HI R4, RZ, 0x1f, R5 ;  /* 0x0000001fff047819 */ /* 0x000fe40000011405 */
[----:B------:R-:W-:Y:S02]  /*2b10*/  SHF.R.U32.HI R5, RZ, 0x2, R0 ;  /* 0x00000002ff057819 */ /* 0x000fe40000011600 */
[----:B------:R-:W-:Y:S01]  /*2b20*/  IADD3.X R35, PT, PT, R4, UR5, R35, P2, P3 ;  /* 0x0000000504237c10 */ /* 0x000fe200097e6423 */
[----:B------:R-:W-:Y:S01]  /*2b30*/  UIADD3 UR5, UPT, UPT, UR19, 0x38, URZ ;  /* 0x0000003813057890 */ /* 0x000fe2000fffe0ff */
[----:B------:R-:W-:Y:S02]  /*2b40*/  SGXT.U32 R4, R6, 0x3 ;  /* 0x000000030604781a */ /* 0x000fe40000000000 */
[----:B------:R-:W-:-:S03]  /*2b50*/  LOP3.LUT R5, R5, 0x38, RZ, 0xc0, !PT ;  /* 0x0000003805057812 */ /* 0x000fc600078ec0ff */
[----:B------:R-:W-:Y:S01]  /*2b60*/  IMAD R4, R4, R37, RZ ;  /* 0x0000002504047224 */ /* 0x000fe200078e02ff */
[----:B------:R-:W-:Y:S01]  /*2b70*/  LOP3.LUT R5, R5, 0x1f, R0, 0xf8, !PT ;  /* 0x0000001f05057812 */ /* 0x000fe200078ef800 */
[C---:B------:R-:W-:Y:S01]  /*2b80*/  IMAD R9, R37.reuse, UR5, RZ ;  /* 0x0000000525097c24 */ /* 0x040fe2000f8e02ff */
[----:B0-----:R-:W-:Y:S01]  /*2b90*/  FMNMX3 R140, R140, -INF , R7, !PT ;  /* 0xff8000008c8c7876 */ /* 0x001fe20007800007 */
[----:B------:R-:W-:Y:S01]  /*2ba0*/  IMAD R7, R37, UR4, RZ ;  /* 0x0000000425077c24 */ /* 0x000fe2000f8e02ff */
[C---:B------:R-:W-:Y:S01]  /*2bb0*/  IADD3 R148, P2, PT, R4.reuse, R117, RZ ;  /* 0x0000007504947210 */ /* 0x040fe20007f5e0ff */
[----:B------:R-:W-:Y:S02]  /*2bc0*/  IMAD.SHL.U32 R70, R5, 0x10, RZ ;  /* 0x0000001005467824 */ /* 0x000fe400078e00ff */
[----:B------:R-:W-:Y:S01]  /*2bd0*/  IMAD R5, R37, 0x8, R4 ;  /* 0x0000000825057824 */ /* 0x000fe200078e0204 */
[----:B------:R-:W-:Y:S02]  /*2be0*/  LEA.HI.X.SX32 R149, R4, R35, 0x1, P2 ;  /* 0x0000002304957211 */ /* 0x000fe400010f0eff */
[-C--:B------:R-:W-:Y:S01]  /*2bf0*/  IADD3 R138, P2, PT, R7, R117.reuse, RZ ;  /* 0x00000075078a7210 */ /* 0x080fe20007f5e0ff */
[----:B------:R-:W-:Y:S01]  /*2c00*/  IMAD R6, R37, 0x8, R5 ;  /* 0x0000000825067824 */ /* 0x000fe200078e0205 */
[----:B------:R-:W-:-:S02]  /*2c10*/  IADD3 R146, P3, PT, R5, R117, RZ ;  /* 0x0000007505927210 */ /* 0x000fc40007f7e0ff */
[-C--:B------:R-:W-:Y:S01]  /*2c20*/  LEA.HI.X.SX32 R139, R7, R35.reuse, 0x1, P2 ;  /* 0x00000023078b7211 */ /* 0x080fe200010f0eff */
[----:B------:R-:W-:Y:S01]  /*2c30*/  FADD R7, -R140, -INF ;  /* 0xff8000008c077421 */ /* 0x000fe20000000100 */
[----:B------:R-:W-:Y:S01]  /*2c40*/  IMAD R8, R37, 0x10, R6 ;  /* 0x0000001025087824 */ /* 0x000fe200078e0206 */
[----:B------:R-:W-:Y:S02]  /*2c50*/  LEA.HI.X.SX32 R147, R5, R35, 0x1, P3 ;  /* 0x0000002305937211 */ /* 0x000fe400018f0eff */
[----:B------:R-:W-:Y:S01]  /*2c60*/  FMUL R7, R7, 1.4426950216293334961 ;  /* 0x3fb8aa3b07077820 */ /* 0x000fe20000400000 */
[C---:B------:R-:W-:Y:S01]  /*2c70*/  IMAD R4, R37.reuse, 0x8, R8 ;  /* 0x0000000825047824 */ /* 0x040fe200078e0208 */
[----:B------:R-:W-:Y:S02]  /*2c80*/  IADD3 R144, P3, PT, R6, R117, RZ ;  /* 0x0000007506907210 */ /* 0x000fe40007f7e0ff */
[----:B------:R-:W4:Y:S01]  /*2c90*/  MUFU.EX2 R108, R7 ;  /* 0x00000007006c7308 */ /* 0x000f220000000800 */
[----:B------:R-:W-:Y:S01]  /*2ca0*/  IMAD R5, R37, 0x8, R4 ;  /* 0x0000000825057824 */ /* 0x000fe200078e0204 */
[----:B------:R-:W-:-:S02]  /*2cb0*/  LOP3.LUT R26, R70, 0x1b0, RZ, 0xc0, !PT ;  /* 0x000001b0461a7812 */ /* 0x000fc400078ec0ff */
[----:B------:R-:W-:Y:S02]  /*2cc0*/  IADD3 R136, P4, PT, R8, R117, RZ ;  /* 0x0000007508887210 */ /* 0x000fe40007f9e0ff */
[----:B------:R-:W-:Y:S01]  /*2cd0*/  LEA.HI.X.SX32 R145, R6, R35, 0x1, P3 ;  /* 0x0000002306917211 */ /* 0x000fe200018f0eff */
[----:B------:R-:W-:Y:S01]  /*2ce0*/  IMAD R6, R37, 0x10, R5 ;  /* 0x0000001025067824 */ /* 0x000fe200078e0205 */
[----:B------:R-:W-:Y:S02]  /*2cf0*/  IADD3 R134, P3, PT, R4, R117, RZ ;  /* 0x0000007504867210 */ /* 0x000fe40007f7e0ff */
[----:B------:R-:W-:Y:S02]  /*2d00*/  LEA.HI.X.SX32 R137, R8, R35, 0x1, P4 ;  /* 0x0000002308897211 */ /* 0x000fe400020f0eff */
[----:B------:R-:W-:Y:S02]  /*2d10*/  LOP3.LUT R26, R26, 0x40, R33, 0xf8, !PT ;  /* 0x000000401a1a7812 */ /* 0x000fe400078ef821 */
[----:B------:R-:W-:-:S02]  /*2d20*/  IADD3 R132, P4, PT, R5, R117, RZ ;  /* 0x0000007505847210 */ /* 0x000fc40007f9e0ff */
[----:B------:R-:W-:Y:S01]  /*2d30*/  LEA.HI.X.SX32 R135, R4, R35, 0x1, P3 ;  /* 0x0000002304877211 */ /* 0x000fe200018f0eff */
[----:B------:R-:W-:Y:S01]  /*2d40*/  IMAD R4, R37, 0x8, R6 ;  /* 0x0000000825047824 */ /* 0x000fe200078e0206 */
[----:B------:R-:W-:Y:S01]  /*2d50*/  IADD3 R130, P2, PT, R9, R117, RZ ;  /* 0x0000007509827210 */ /* 0x000fe20007f5e0ff */
[----:B------:R-:W-:Y:S01]  /*2d60*/  VIADD R71, R26, UR7 ;  /* 0x000000071a477c36 */ /* 0x000fe20008000000 */
[----:B------:R-:W-:Y:S01]  /*2d70*/  LEA.HI.X.SX32 R133, R5, R35, 0x1, P4 ;  /* 0x0000002305857211 */ /* 0x000fe200020f0eff */
[----:B------:R-:W-:Y:S01]  /*2d80*/  IMAD R5, R37, 0x8, R4 ;  /* 0x0000000825057824 */ /* 0x000fe200078e0204 */
[C---:B------:R-:W-:Y:S02]  /*2d90*/  IADD3 R128, P4, PT, R6.reuse, R117, RZ ;  /* 0x0000007506807210 */ /* 0x040fe40007f9e0ff */
[-C--:B------:R-:W-:Y:S01]  /*2da0*/  LEA.HI.X.SX32 R131, R9, R35.reuse, 0x1, P2 ;  /* 0x0000002309837211 */ /* 0x080fe200010f0eff */
[----:B----4-:R-:W-:Y:S01]  /*2db0*/  STSM.16.M88 [R71+0x5000], R108 ;  /* 0x0050006c47007844 */ /* 0x010fe20000000000 */
[----:B------:R-:W-:Y:S01]  /*2dc0*/  LEA.HI.X.SX32 R129, R6, R35, 0x1, P4 ;  /* 0x0000002306817211 */ /* 0x000fe200020f0eff */
[----:B------:R-:W-:Y:S01]  /*2dd0*/  IMAD R6, R37, 0x10, R5 ;  /* 0x0000001025067824 */ /* 0x000fe200078e0205 */
[----:B------:R-:W-:-:S02]  /*2de0*/  IADD3 R126, P2, PT, R4, R117, RZ ;  /* 0x00000075047e7210 */ /* 0x000fc40007f5e0ff */
[----:B------:R-:W-:Y:S02]  /*2df0*/  IADD3 R124, P4, PT, R5, R117, RZ ;  /* 0x00000075057c7210 */ /* 0x000fe40007f9e0ff */
[-C--:B------:R-:W-:Y:S01]  /*2e00*/  LEA.HI.X.SX32 R127, R4, R35.reuse, 0x1, P2 ;  /* 0x00000023047f7211 */ /* 0x080fe200010f0eff */
[----:B------:R-:W-:Y:S01]  /*2e10*/  IMAD R4, R37, 0x8, R6 ;  /* 0x0000000825047824 */ /* 0x000fe200078e0206 */
[----:B------:R-:W-:Y:S02]  /*2e20*/  LEA.HI.X.SX32 R125, R5, R35, 0x1, P4 ;  /* 0x00000023057d7211 */ /* 0x000fe400020f0eff */
[-C--:B------:R-:W-:Y:S01]  /*2e30*/  IADD3 R122, P3, PT, R10, R117.reuse, RZ ;  /* 0x000000750a7a7210 */ /* 0x080fe20007f7e0ff */
[----:B------:R-:W-:Y:S01]  /*2e40*/  IMAD R5, R37, 0x8, R4 ;  /* 0x0000000825057824 */ /* 0x000fe200078e0204 */
[----:B------:R-:W-:Y:S02]  /*2e50*/  IADD3 R120, P4, PT, R6, R117, RZ ;  /* 0x0000007506787210 */ /* 0x000fe40007f9e0ff */
[----:B------:R-:W-:-:S02]  /*2e60*/  LEA.HI.X.SX32 R123, R10, R35, 0x1, P3 ;  /* 0x000000230a7b7211 */ /* 0x000fc400018f0eff */
[----:B------:R-:W-:Y:S02]  /*2e70*/  LEA.HI.X.SX32 R121, R6, R35, 0x1, P4 ;  /* 0x0000002306797211 */ /* 0x000fe400020f0eff */
[-C--:B------:R-:W-:Y:S02]  /*2e80*/  IADD3 R114, P2, PT, R11, R117.reuse, RZ ;  /* 0x000000750b727210 */ /* 0x080fe40007f5e0ff */
[CC--:B------:R-:W-:Y:S02]  /*2e90*/  IADD3 R118, P3, PT, R4.reuse, R117.reuse, RZ ;  /* 0x0000007504767210 */ /* 0x0c0fe40007f7e0ff */
[----:B------:R-:W-:Y:S02]  /*2ea0*/  IADD3 R116, P4, PT, R5, R117, RZ ;  /* 0x0000007505747210 */ /* 0x000fe40007f9e0ff */
[-C--:B------:R-:W-:Y:S02]  /*2eb0*/  LEA.HI.X.SX32 R115, R11, R35.reuse, 0x1, P2 ;  /* 0x000000230b737211 */ /* 0x080fe400010f0eff */
[----:B------:R-:W-:-:S02]  /*2ec0*/  LEA.HI.X.SX32 R119, R4, R35, 0x1, P3 ;  /* 0x0000002304777211 */ /* 0x000fc400018f0eff */
[----:B------:R-:W-:Y:S02]  /*2ed0*/  LEA.HI.X.SX32 R117, R5, R35, 0x1, P4 ;  /* 0x0000002305757211 */ /* 0x000fe400020f0eff */
[----:B------:R-:W-:Y:S01]  /*2ee0*/  PRMT R7, RZ, 0x7610, R7 ;  /* 0x00007610ff077816 */ /* 0x000fe20000000007 */
[----:B------:R-:W-:Y:S01]  /*2ef0*/  BAR.SYNC.DEFER_BLOCKING 0x0 ;  /* 0x0000000000007b1d */ /* 0x000fe20000010000 */
[----:B------:R-:W-:Y:S02]  /*2f00*/  PRMT R9, RZ, 0x7610, R9 ;  /* 0x00007610ff097816 */ /* 0x000fe40000000009 */
[----:B------:R-:W-:Y:S02]  /*2f10*/  PRMT R11, RZ, 0x7610, R11 ;  /* 0x00007610ff0b7816 */ /* 0x000fe4000000000b */
[----:B------:R-:W-:Y:S02]  /*2f20*/  PRMT R33, RZ, 0x7610, R33 ;  /* 0x00007610ff217816 */ /* 0x000fe40000000021 */
[----:B------:R-:W-:-:S02]  /*2f30*/  PRMT R35, RZ, 0x7610, R35 ;  /* 0x00007610ff237816 */ /* 0x000fc40000000023 */
[----:B------:R-:W-:Y:S02]  /*2f40*/  PRMT R37, RZ, 0x7610, R37 ;  /* 0x00007610ff257816 */ /* 0x000fe40000000025 */
[----:B------:R-:W-:Y:S02]  /*2f50*/  PRMT R39, RZ, 0x7610, R39 ;  /* 0x00007610ff277816 */ /* 0x000fe40000000027 */
[----:B------:R-:W-:Y:S02]  /*2f60*/  PRMT R41, RZ, 0x7610, R41 ;  /* 0x00007610ff297816 */ /* 0x000fe40000000029 */
[----:B------:R-:W-:Y:S02]  /*2f70*/  PRMT R43, RZ, 0x7610, R43 ;  /* 0x00007610ff2b7816 */ /* 0x000fe4000000002b */
[----:B------:R-:W-:Y:S02]  /*2f80*/  PRMT R45, RZ, 0x7610, R45 ;  /* 0x00007610ff2d7816 */ /* 0x000fe4000000002d */
[----:B------:R-:W-:-:S02]  /*2f90*/  PRMT R47, RZ, 0x7610, R47 ;  /* 0x00007610ff2f7816 */ /* 0x000fc4000000002f */
[----:B------:R-:W-:Y:S02]  /*2fa0*/  PRMT R49, RZ, 0x7610, R49 ;  /* 0x00007610ff317816 */ /* 0x000fe40000000031 */
[----:B------:R-:W-:Y:S01]  /*2fb0*/  PRMT R151, RZ, 0x7610, R151 ;  /* 0x00007610ff977816 */ /* 0x000fe20000000097 */
[----:B------:R-:W2:Y:S01]  /*2fc0*/  @P0 LDG.E.U8 R7, desc[UR26][R148.64] ;  /* 0x0000001a94070981 */ /* 0x000ea2000c1e1100 */
[----:B------:R-:W-:Y:S02]  /*2fd0*/  PRMT R157, RZ, 0x7610, R157 ;  /* 0x00007610ff9d7816 */ /* 0x000fe4000000009d */
[----:B------:R-:W-:Y:S01]  /*2fe0*/  PRMT R159, RZ, 0x7610, R159 ;  /* 0x00007610ff9f7816 */ /* 0x000fe2000000009f */
[----:B------:R-:W3:Y:S01]  /*2ff0*/  @P0 LDG.E.U8 R9, desc[UR26][R146.64] ;  /* 0x0000001a92090981 */ /* 0x000ee2000c1e1100 */
[----:B------:R-:W-:-:S03]  /*3000*/  PRMT R161, RZ, 0x7610, R161 ;  /* 0x00007610ffa17816 */ /* 0x000fc600000000a1 */
[----:B------:R-:W4:Y:S04]  /*3010*/  @P0 LDG.E.U8 R11, desc[UR26][R144.64] ;  /* 0x0000001a900b0981 */ /* 0x000f28000c1e1100 */
[----:B------:R-:W5:Y:S04]  /*3020*/  @P0 LDG.E.U8 R33, desc[UR26][R138.64] ;  /* 0x0000001a8a210981 */ /* 0x000f68000c1e1100 */
        /* <DEDUP_REMOVED lines=11> */
[----:B------:R-:W5:Y:S01]  /*30e0*/  @P0 LDG.E.U8 R161, desc[UR26][R114.64] ;  /* 0x0000001a72a10981 */ /* 0x000f62000c1e1100 */
[--C-:B------:R-:W-:Y:S01]  /*30f0*/  FADD R13, R13, -R140.reuse ;  /* 0x8000008c0d0d7221 */ /* 0x100fe20000000000 */
[--C-:B------:R-:W-:Y:S01]  /*3100*/  FADD R12, R12, -R140.reuse ;  /* 0x8000008c0c0c7221 */ /* 0x100fe20000000000 */
[--C-:B------:R-:W-:Y:S01]  /*3110*/  FADD R25, R25, -R140.reuse ;  /* 0x8000008c19197221 */ /* 0x100fe20000000000 */
[--C-:B------:R-:W-:Y:S01]  /*3120*/  FADD R23, R23, -R140.reuse ;  /* 0x8000008c17177221 */ /* 0x100fe20000000000 */
[----:B------:R-:W-:Y:S01]  /*3130*/  FMUL R13, R13, 1.4426950216293334961 ;  /* 0x3fb8aa3b0d0d7820 */ /* 0x000fe20000400000 */
[----:B------:R-:W-:Y:S01]  /*3140*/  FMUL R12, R12, 1.4426950216293334961 ;  /* 0x3fb8aa3b0c0c7820 */ /* 0x000fe20000400000 */
[----:B------:R-:W-:Y:S01]  /*3150*/  FMUL R25, R25, 1.4426950216293334961 ;  /* 0x3fb8aa3b19197820 */ /* 0x000fe20000400000 */
[--C-:B------:R-:W-:Y:S01]  /*3160*/  FADD R20, R20, -R140.reuse ;  /* 0x8000008c14147221 */ /* 0x100fe20000000000 */
[----:B------:R-:W-:Y:S01]  /*3170*/  FMUL R23, R23, 1.4426950216293334961 ;  /* 0x3fb8aa3b17177820 */ /* 0x000fe20000400000 */
[--C-:B------:R-:W-:Y:S01]  /*3180*/  FADD R27, R27, -R140.reuse ;  /* 0x8000008c1b1b7221 */ /* 0x100fe20000000000 */
[----:B------:R-:W-:Y:S01]  /*3190*/  MUFU.EX2 R13, R13 ;  /* 0x0000000d000d7308 */ /* 0x000fe20000000800 */
[----:B------:R-:W-:Y:S01]  /*31a0*/  FMUL R20, R20, 1.4426950216293334961 ;  /* 0x3fb8aa3b14147820 */ /* 0x000fe20000400000 */
[--C-:B------:R-:W-:Y:S01]  /*31b0*/  FADD R22, R22, -R140.reuse ;  /* 0x8000008c16167221 */ /* 0x100fe20000000000 */
[----:B------:R-:W-:Y:S01]  /*31c0*/  FMUL R27, R27, 1.4426950216293334961 ;  /* 0x3fb8aa3b1b1b7820 */ /* 0x000fe20000400000 */
[--C-:B------:R-:W-:Y:S01]  /*31d0*/  FADD R29, R29, -R140.reuse ;  /* 0x8000008c1d1d7221 */ /* 0x100fe20000000000 */
[--C-:B------:R-:W-:Y:S01]  /*31e0*/  FADD R24, R24, -R140.reuse ;  /* 0x8000008c18187221 */ /* 0x100fe20000000000 */
[----:B------:R-:W-:Y:S01]  /*31f0*/  FMUL R22, R22, 1.4426950216293334961 ;  /* 0x3fb8aa3b16167820 */ /* 0x000fe20000400000 */
[--C-:B------:R-:W-:Y:S01]  /*3200*/  FADD R31, R31, -R140.reuse ;  /* 0x8000008c1f1f7221 */ /* 0x100fe20000000000 */
[----:B------:R-:W0:Y:S01]  /*3210*/  MUFU.EX2 R12, R12 ;  /* 0x0000000c000c7308 */ /* 0x000e220000000800 */
[----:B------:R-:W-:Y:S01]  /*3220*/  FMUL R29, R29, 1.4426950216293334961 ;  /* 0x3fb8aa3b1d1d7820 */ /* 0x000fe20000400000 */
[----:B------:R-:W-:Y:S01]  /*3230*/  FMUL R24, R24, 1.4426950216293334961 ;  /* 0x3fb8aa3b18187820 */ /* 0x000fe20000400000 */
[----:B------:R-:W-:Y:S01]  /*3240*/  FMUL R31, R31, 1.4426950216293334961 ;  /* 0x3fb8aa3b1f1f7820 */ /* 0x000fe20000400000 */
[--C-:B------:R-:W-:Y:S01]  /*3250*/  FADD R14, R14, -R140.reuse ;  /* 0x8000008c0e0e7221 */ /* 0x100fe20000000000 */
[--C-:B------:R-:W-:Y:S01]  /*3260*/  FADD R15, R15, -R140.reuse ;  /* 0x8000008c0f0f7221 */ /* 0x100fe20000000000 */
[--C-:B------:R-:W-:Y:S01]  /*3270*/  FADD R16, R16, -R140.reuse ;  /* 0x8000008c10107221 */ /* 0x100fe20000000000 */
[--C-:B------:R-:W-:Y:S01]  /*3280*/  FADD R17, R17, -R140.reuse ;  /* 0x8000008c11117221 */ /* 0x100fe20000000000 */
[----:B------:R-:W1:Y:S01]  /*3290*/  MUFU.EX2 R25, R25 ;  /* 0x0000001900197308 */ /* 0x000e620000000800 */
[----:B------:R-:W-:Y:S01]  /*32a0*/  FMUL R14, R14, 1.4426950216293334961 ;  /* 0x3fb8aa3b0e0e7820 */ /* 0x000fe20000400000 */
[----:B------:R-:W-:Y:S01]  /*32b0*/  FMUL R15, R15, 1.4426950216293334961 ;  /* 0x3fb8aa3b0f0f7820 */ /* 0x000fe20000400000 */
[----:B------:R-:W-:Y:S01]  /*32c0*/  FMUL R16, R16, 1.4426950216293334961 ;  /* 0x3fb8aa3b10107820 */ /* 0x000fe20000400000 */
[--C-:B------:R-:W-:Y:S01]  /*32d0*/  FADD R18, R18, -R140.reuse ;  /* 0x8000008c12127221 */ /* 0x100fe20000000000 */
[----:B------:R-:W-:Y:S01]  /*32e0*/  FADD R19, R19, -R140 ;  /* 0x8000008c13137221 */ /* 0x000fe20000000000 */
[----:B------:R-:W-:Y:S01]  /*32f0*/  FMUL R17, R17, 1.4426950216293334961 ;  /* 0x3fb8aa3b11117820 */ /* 0x000fe20000400000 */
[----:B------:R-:W-:Y:S01]  /*3300*/  LOP3.LUT R70, R70, 0x1f0, RZ, 0xc0, !PT ;  /* 0x000001f046467812 */ /* 0x000fe200078ec0ff */
[----:B------:R1:W1:Y:S01]  /*3310*/  MUFU.EX2 R4, R23 ;  /* 0x0000001700047308 */ /* 0x0002620000000800 */
[----:B0-----:R-:W-:Y:S01]  /*3320*/  FADD R6, R13, R12 ;  /* 0x0000000c0d067221 */ /* 0x001fe20000000000 */
[----:B------:R-:W-:Y:S01]  /*3330*/  FMUL R18, R18, 1.4426950216293334961 ;  /* 0x3fb8aa3b12127820 */ /* 0x000fe20000400000 */
[----:B------:R-:W-:Y:S01]  /*3340*/  FMUL R19, R19, 1.4426950216293334961 ;  /* 0x3fb8aa3b13137820 */ /* 0x000fe20000400000 */
[----:B------:R-:W0:Y:S01]  /*3350*/  LDSM.16.M88 R150, [R70+UR7+0x5000] ;  /* 0x005000074696783b */ /* 0x000e220008000000 */
[----:B------:R-:W-:-:S03]  /*3360*/  IMAD.SHL.U32 R8, R0, 0x4, RZ ;  /* 0x0000000400087824 */ /* 0x000fc600078e00ff */
[----:B------:R-:W1:Y:S02]  /*3370*/  MUFU.EX2 R20, R20 ;  /* 0x0000001400147308 */ /* 0x000e640000000800 */
[----:B-1----:R-:W-:Y:S01]  /*3380*/  FADD R5, R25, R6 ;  /* 0x0000000619057221 */ /* 0x002fe20000000000 */
[----:B------:R-:W-:Y:S01]  /*3390*/  BAR.SYNC.DEFER_BLOCKING 0x0 ;  /* 0x0000000000007b1d */ /* 0x000fe20000010000 */
[----:B------:R-:W-:Y:S02]  /*33a0*/  LOP3.LUT R23, R8, 0x210, RZ, 0xc0, !PT ;  /* 0x0000021008177812 */ /* 0x000fe400078ec0ff */
[----:B------:R-:W-:Y:S02]  /*33b0*/  LEA R8, R21, UR7, 0x5 ;  /* 0x0000000715087c11 */ /* 0x000fe4000f8e28ff */
[----:B------:R-:W-:Y:S01]  /*33c0*/  LOP3.LUT R23, R23, 0x10, R0, 0x78, !PT ;  /* 0x0000001017177812 */ /* 0x000fe200078e7800 */
[----:B------:R-:W1:Y:S01]  /*33d0*/  MUFU.EX2 R27, R27 ;  /* 0x0000001b001b7308 */ /* 0x000e620000000800 */
[C---:B------:R-:W-:Y:S01]  /*33e0*/  FADD R5, R4.reuse, R5 ;  /* 0x0000000504057221 */ /* 0x040fe20000000000 */
[----:B------:R-:W-:-:S02]  /*33f0*/  F2FP.SATFINITE.E4M3.F32.PACK_AB_MERGE_C R152, R4, R25, RZ ;  /* 0x000000190498723e */ /* 0x000fc400048070ff */
[----:B------:R-:W-:Y:S02]  /*3400*/  IMAD.IADD R79, R23, 0x1, R8 ;  /* 0x00000001174f7824 */ /* 0x000fe400078e0208 */
[----:B------:R-:W-:Y:S02]  /*3410*/  F2FP.SATFINITE.E4M3.F32.PACK_AB_MERGE_C R152, R12, R13, R152 ;  /* 0x0000000d0c98723e */ /* 0x000fe40004807098 */
[----:B------:R-:W0:Y:S01]  /*3420*/  MUFU.EX2 R22, R22 ;  /* 0x0000001600167308 */ /* 0x000e220000000800 */
[----:B------:R-:W-:-:S07]  /*3430*/  FADD R6, R20, R5 ;  /* 0x0000000514067221 */ /* 0x000fce0000000000 */
[----:B------:R-:W0:Y:S01]  /*3440*/  MUFU.EX2 R29, R29 ;  /* 0x0000001d001d7308 */ /* 0x000e220000000800 */
[----:B-1----:R-:W-:-:S07]  /*3450*/  FADD R5, R27, R6 ;  /* 0x000000061b057221 */ /* 0x002fce0000000000 */
[----:B------:R-:W1:Y:S01]  /*3460*/  MUFU.EX2 R24, R24 ;  /* 0x0000001800187308 */ /* 0x000e620000000800 */
[----:B0-----:R-:W-:-:S07]  /*3470*/  FADD R6, R22, R5 ;  /* 0x0000000516067221 */ /* 0x001fce0000000000 */
[----:B------:R-:W0:Y:S01]  /*3480*/  MUFU.EX2 R31, R31 ;  /* 0x0000001f001f7308 */ /* 0x000e220000000800 */
[C---:B------:R-:W-:Y:S01]  /*3490*/  FADD R5, R29.reuse, R6 ;  /* 0x000000061d057221 */ /* 0x040fe20000000000 */
[----:B------:R-:W-:-:S04]  /*34a0*/  F2FP.SATFINITE.E4M3.F32.PACK_AB_MERGE_C R153, R29, R22, RZ ;  /* 0x000000161d99723e */ /* 0x000fc800048070ff */
[----:B------:R-:W-:Y:S02]  /*34b0*/  F2FP.SATFINITE.E4M3.F32.PACK_AB_MERGE_C R153, R27, R20, R153 ;  /* 0x000000141b99723e */ /* 0x000fe40004807099 */
[----:B------:R-:W0:Y:S01]  /*34c0*/  MUFU.EX2 R14, R14 ;  /* 0x0000000e000e7308 */ /* 0x000e220000000800 */
[----:B-1----:R-:W-:-:S07]  /*34d0*/  FADD R6, R24, R5 ;  /* 0x0000000518067221 */ /* 0x002fce0000000000 */
[----:B------:R-:W1:Y:S01]  /*34e0*/  MUFU.EX2 R15, R15 ;  /* 0x0000000f000f7308 */ /* 0x000e620000000800 */
[----:B0-----:R-:W-:-:S07]  /*34f0*/  FADD R5, R31, R6 ;  /* 0x000000061f057221 */ /* 0x001fce0000000000 */
[----:B------:R-:W0:Y:S01]  /*3500*/  MUFU.EX2 R16, R16 ;  /* 0x0000001000107308 */ /* 0x000e220000000800 */
[----:B------:R-:W-:-:S07]  /*3510*/  FADD R6, R14, R5 ;  /* 0x000000050e067221 */ /* 0x000fce0000000000 */
[----:B------:R-:W0:Y:S01]  /*3520*/  MUFU.EX2 R17, R17 ;  /* 0x0000001100117308 */ /* 0x000e220000000800 */
[C---:B-1----:R-:W-:Y:S01]  /*3530*/  FADD R5, R15.reuse, R6 ;  /* 0x000000060f057221 */ /* 0x042fe20000000000 */
[----:B------:R-:W-:-:S04]  /*3540*/  F2FP.SATFINITE.E4M3.F32.PACK_AB_MERGE_C R154, R15, R14, RZ ;  /* 0x0000000e0f9a723e */ /* 0x000fc800048070ff */
[----:B------:R-:W-:Y:S02]  /*3550*/  F2FP.SATFINITE.E4M3.F32.PACK_AB_MERGE_C R154, R31, R24, R154 ;  /* 0x000000181f9a723e */ /* 0x000fe4000480709a */
[----:B------:R-:W1:Y:S01]  /*3560*/  MUFU.EX2 R18, R18 ;  /* 0x0000001200127308 */ /* 0x000e620000000800 */
[----:B0-----:R-:W-:-:S07]  /*3570*/  FADD R6, R16, R5 ;  /* 0x0000000510067221 */ /* 0x001fce0000000000 */
[----:B------:R-:W0:Y:S01]  /*3580*/  MUFU.EX2 R19, R19 ;  /* 0x0000001300137308 */ /* 0x000e220000000800 */
[----:B------:R-:W-:-:S04]  /*3590*/  FADD R5, R17, R6 ;  /* 0x0000000611057221 */ /* 0x000fc80000000000 */
[----:B-1----:R-:W-:Y:S01]  /*35a0*/  FADD R4, R18, R5 ;  /* 0x0000000512047221 */ /* 0x002fe20000000000 */
[----:B0-----:R-:W-:-:S03]  /*35b0*/  F2FP.SATFINITE.E4M3.F32.PACK_AB_MERGE_C R155, R19, R18, RZ ;  /* 0x00000012139b723e */ /* 0x001fc600048070ff */
[----:B------:R-:W-:Y:S01]  /*35c0*/  FADD R142, R19, R4 ;  /* 0x00000004138e7221 */ /* 0x000fe20000000000 */
[----:B------:R-:W-:-:S04]  /*35d0*/  F2FP.SATFINITE.E4M3.F32.PACK_AB_MERGE_C R155, R17, R16, R155 ;  /* 0x00000010119b723e */ /* 0x000fc8000480709b */
[----:B------:R-:W0:Y:S04]  /*35e0*/  SHFL.BFLY PT, R143, R142, 0x10, 0x1f ;  /* 0x0e001f008e8f7f89 */ /* 0x000e2800000e0000 */
[----:B--2---:R-:W-:Y:S04]  /*35f0*/  STS.U8 [R76+UR7+0x5000], R7 ;  /* 0x005000074c007988 */ /* 0x004fe80008000007 */
[----:B---3--:R-:W-:Y:S04]  /*3600*/  STS.U8 [R76+UR7+0x5100], R9 ;  /* 0x005100094c007988 */ /* 0x008fe80008000007 */
[----:B----4-:R-:W-:Y:S04]  /*3610*/  STS.U8 [R76+UR7+0x5200], R11 ;  /* 0x0052000b4c007988 */ /* 0x010fe80008000007 */
[----:B-----5:R-:W-:Y:S04]  /*3620*/  STS.U8 [R76+UR7+0x5300], R33 ;  /* 0x005300214c007988 */ /* 0x020fe80008000007 */
        /* <DEDUP_REMOVED lines=12> */
[----:B------:R2:W-:Y:S01]  /*36f0*/  STS.128 [R79+0x4000], R152 ;  /* 0x004000984f007388 */ /* 0x0005e20000000c00 */
[----:B-1----:R-:W1:Y:S01]  /*3700*/  LDTM.x64 R4, tmem[UR8] ;  /* 0x00000008000479ee */ /* 0x002e620008340000 */
[----:B------:R-:W-:Y:S01]  /*3710*/  NOP ;  /* 0x0000000000007918 */ /* 0x000fe20000000000 */
[----:B0-----:R-:W-:Y:S05]  /*3720*/  @!P0 BRA `(.L_x_9) ;  /* 0x0000000400048947 */ /* 0x001fea0003800000 */
[C---:B-1----:R-:W-:Y:S01]  /*3730*/  FMUL R4, R150.reuse, R4 ;  /* 0x0000000496047220 */ /* 0x042fe20000400000 */
[C---:B------:R-:W-:Y:S01]  /*3740*/  FMUL R5, R150.reuse, R5 ;  /* 0x0000000596057220 */ /* 0x040fe20000400000 */
        /* <DEDUP_REMOVED lines=61> */
[----:B------:R-:W-:-:S04]  /*3b20*/  FMUL R67, R150, R67 ;  /* 0x0000004396437220 */ /* 0x000fc80000400000 */
[----:B------:R0:W-:Y:S03]  /*3b30*/  STTM.x64 tmem[UR8], R4 ;  /* 0x00000004000079ed */ /* 0x0001e60008340008 */
.L_x_9:
[----:B-1----:R-:W1:Y:S02]  /*3b40*/  FENCE.VIEW.ASYNC.T ;  /* 0x00000000000073c6 */ /* 0x002e640000000200 */
[----:B-1----:R-:W-:Y:S01]  /*3b50*/  BAR.SYNC.DEFER_BLOCKING 0x0 ;  /* 0x0000000000007b1d */ /* 0x002fe20000010000 */
[----:B------:R-:W-:Y:S01]  /*3b60*/  FADD R143, R142, R143 ;  /* 0x0000008f8e8f7221 */ /* 0x000fe20000000000 */
[----:B------:R-:W-:-:S03]  /*3b70*/  UIADD3 UR11, UPT, UPT, UR7, 0x8000, URZ ;  /* 0x00008000070b7890 */ /* 0x000fc6000fffe0ff */
[----:B------:R-:W-:Y:S01]  /*3b80*/  FADD R150, R108, R143 ;  /* 0x0000008f6c967221 */ /* 0x000fe20000000000 */
[----:B------:R-:W-:Y:S01]  /*3b90*/  UMOV UR17, 0xc0004010 ;  /* 0xc000401000117882 */ /* 0x000fe20000000000 */
[----:B------:R-:W-:Y:S02]  /*3ba0*/  LOP3.LUT R108, R0, 0xff, RZ, 0xc0, !PT ;  /* 0x000000ff006c7812 */ /* 0x000fe400078ec0ff */
[----:B------:R-:W-:Y:S02]  /*3bb0*/  FSEL R143, R140, -INF , P0 ;  /* 0xff8000008c8f7808 */ /* 0x000fe40000000000 */
[----:B------:R-:W-:Y:S01]  /*3bc0*/  FSEL R150, R150, 1, P0 ;  /* 0x3f80000096967808 */ /* 0x000fe20000000000 */
[----:B------:R1:W-:Y:S06]  /*3bd0*/  MEMBAR.ALL.CTA ;  /* 0x0000000000007992 */ /* 0x0003ec0000008000 */
[----:B-1----:R-:W1:Y:S02]  /*3be0*/  FENCE.VIEW.ASYNC.S ;  /* 0x00000000000073c6 */ /* 0x002e640000000000 */
[----:B-1----:R-:W-:Y:S06]  /*3bf0*/  BAR.SYNC.DEFER_BLOCKING 0x0 ;  /* 0x0000000000007b1d */ /* 0x002fec0000010000 */
[----:B------:R-:W-:Y:S05]  /*3c00*/  @!P1 BRA `(.L_x_10) ;  /* 0x0000000000589947 */ /* 0x000fea0003800000 */
[----:B------:R-:W-:Y:S01]  /*3c10*/  UIADD3 UR4, UPT, UPT, UR7, 0x4000, URZ ;  /* 0x0000400007047890 */ /* 0x000fe2000fffe0ff */
[----:B------:R-:W-:Y:S01]  /*3c20*/  BSSY.RECONVERGENT B0, `(.L_x_11) ;  /* 0x0000013000007945 */ /* 0x000fe20003800200 */
[----:B------:R-:W-:Y:S02]  /*3c30*/  UIADD3 UR5, UPT, UPT, UR7, 0x5000, URZ ;  /* 0x0000500007057890 */ /* 0x000fe4000fffe0ff */
[----:B------:R-:W-:Y:S02]  /*3c40*/  USHF.R.U32.HI UR4, URZ, 0x4, UR4 ;  /* 0x00000004ff047899 */ /* 0x000fe40008011604 */
[----:B------:R-:W-:Y:S01]  /*3c50*/  USHF.R.U32.HI UR5, URZ, 0x4, UR5 ;  /* 0x00000004ff057899 */ /* 0x000fe20008011605 */
[----:B------:R-:W-:Y:S01]  /*3c60*/  ELECT P0, URZ, PT ;  /* 0x0000000000ff782f */ /* 0x000fe20003800000 */
[----:B------:R-:W-:Y:S02]  /*3c70*/  USGXT.U32 UR18, UR4, 0xe ;  /* 0x0000000e0412789a */ /* 0x000fe40008000000 */
[----:B------:R-:W-:Y:S01]  /*3c80*/  USGXT.U32 UR12, UR5, 0xe ;  /* 0x0000000e050c789a */ /* 0x000fe20008000000 */
[----:B------:R-:W-:Y:S01]  /*3c90*/  UMOV UR20, 0x0 ;  /* 0x0000000000147882 */ /* 0x000fe20000000000 */
[----:B------:R-:W-:Y:S01]  /*3ca0*/  UMOV UR21, 0x8200010 ;  /* 0x0820001000157882 */ /* 0x000fe20000000000 */
[----:B------:R-:W-:-:S02]  /*3cb0*/  UMOV UR5, UR17 ;  /* 0x0000001100057c82 */ /* 0x000fc40008000000 */
[----:B------:R-:W-:Y:S01]  /*3cc0*/  UMOV UR4, UR18 ;  /* 0x0000001200047c82 */ /* 0x000fe20008000000 */
[----:B------:R-:W-:-:S03]  /*3cd0*/  UMOV UR13, 0xc0004010 ;  /* 0xc0004010000d7882 */ /* 0x000fc60000000000 */
[----:B------:R1:W-:Y:S01]  /*3ce0*/  UTCQMMA gdesc[UR4], gdesc[UR12], tmem[UR33], tmem[UR20], idesc[UR21], UPT ;  /* 0x00ff140c040075ea */ /* 0x0003e2000b800321 */
[----:B------:R-:W-:Y:S05]  /*3cf0*/  @!P0 BRA `(.L_x_12) ;  /* 0x0000000000148947 */ /* 0x000fea0003800000 */
[----:B-1----:R-:W-:Y:S01]  /*3d00*/  UMOV UR4, UR11 ;  /* 0x0000000b00047c82 */ /* 0x002fe20008000000 */
[----:B------:R-:W-:Y:S02]  /*3d10*/  UMOV UR5, URZ ;  /* 0x000000ff00057c82 */ /* 0x000fe40008000000 */
[----:B------:R-:W-:Y:S02]  /*3d20*/  UMOV UR4, UR4 ;  /* 0x0000000400047c82 */ /* 0x000fe40008000000 */
[----:B------:R3:W-:Y:S01]  /*3d30*/  UTCBAR [UR4], URZ ;  /* 0x000000ff040073e9 */ /* 0x0007e200080000ff */
[----:B------:R-:W-:Y:S02]  /*3d40*/  NOP ;  /* 0x0000000000007918 */ /* 0x000fe40000000000 */
.L_x_12:
[----:B-1-3--:R-:W-:Y:S05]  /*3d50*/  BSYNC.RECONVERGENT B0 ;  /* 0x0000000000007941 */ /* 0x00afea0003800200 */
.L_x_11:
[----:B------:R-:W-:Y:S05]  /*3d60*/  BRA `(.L_x_13) ;  /* 0x0000000000147947 */ /* 0x000fea0003800000 */
.L_x_10:
[----:B------:R-:W-:-:S13]  /*3d70*/  ISETP.GE.AND P0, PT, R141, RZ, PT ;  /* 0x000000ff8d00720c */ /* 0x000fda0003f06270 */
[----:B------:R-:W-:Y:S05]  /*3d80*/  @!P0 BRA `(.L_x_14) ;  /* 0x0000001c00b08947 */ /* 0x000fea0003800000 */
[----:B------:R-:W-:-:S04]  /*3d90*/  UIADD3 UR4, UPT, UPT, UR7, 0x4000, URZ ;  /* 0x0000400007047890 */ /* 0x000fc8000fffe0ff */
[----:B------:R-:W-:-:S04]  /*3da0*/  USHF.R.U32.HI UR4, URZ, 0x4, UR4 ;  /* 0x00000004ff047899 */ /* 0x000fc80008011604 */
[----:B------:R-:W-:-:S12]  /*3db0*/  USGXT.U32 UR18, UR4, 0xe ;  /* 0x0000000e0412789a */ /* 0x000fd80008000000 */
.L_x_13:
[----:B------:R-:W-:Y:S01]  /*3dc0*/  USHF.R.U32.HI UR20, URZ, 0x4, UR7 ;  /* 0x00000004ff147899 */ /* 0x000fe20008011607 */
[----:B------:R-:W-:Y:S01]  /*3dd0*/  IMAD.SHL.U32 R109, R109, 0x20, RZ ;  /* 0x000000206d6d7824 */ /* 0x000fe200078e00ff */
[----:B------:R-:W-:Y:S01]  /*3de0*/  USHF.R.U32.HI UR28, URZ, 0x4, UR16 ;  /* 0x00000004ff1c7899 */ /* 0x000fe20008011610 */
[----:B--2---:R-:W-:Y:S01]  /*3df0*/  VIADD R151, R141, 0x60 ;  /* 0x000000608d977836 */ /* 0x004fe20000000000 */
[----:B------:R-:W-:Y:S01]  /*3e00*/  UIADD3 UR12, UPT, UPT, UR7, 0x7000, URZ ;  /* 0x00007000070c7890 */ /* 0x000fe2000fffe0ff */
[----:B0-----:R-:W-:Y:S01]  /*3e10*/  IMAD.MOV.U32 R20, RZ, RZ, RZ ;  /* 0x000000ffff147224 */ /* 0x001fe200078e00ff */
[----:B------:R-:W-:Y:S01]  /*3e20*/  USGXT.U32 UR20, UR20, 0xe ;  /* 0x0000000e1414789a */ /* 0x000fe20008000000 */
[----:B------:R-:W-:Y:S01]  /*3e30*/  CS2R R154, SRZ ;  /* 0x00000000009a7805 */ /* 0x000fe2000001ff00 */
[----:B------:R-:W-:Y:S01]  /*3e40*/  USGXT.U32 UR28, UR28, 0xe ;  /* 0x0000000e1c1c789a */ /* 0x000fe20008000000 */
[----:B------:R-:W-:Y:S01]  /*3e50*/  IMAD.MOV.U32 R152, RZ, RZ, RZ ;  /* 0x000000ffff987224 */ /* 0x000fe200078e00ff */
[----:B------:R-:W-:Y:S01]  /*3e60*/  USHF.R.U32.HI UR29, URZ, 0x4, UR12 ;  /* 0x00000004ff1d7899 */ /* 0x000fe2000801160c */
[----:B------:R-:W-:Y:S01]  /*3e70*/  IMAD.MOV.U32 R153, RZ, RZ, R109 ;  /* 0x000000ffff997224 */ /* 0x000fe200078e006d */
[----:B------:R-:W-:-:S02]  /*3e80*/  UIADD3 UR14, UP3, UPT, UR20, 0x100, URZ ;  /* 0x00000100140e7890 */ /* 0x000fc4000ff7e0ff */
[----:B------:R-:W-:Y:S02]  /*3e90*/  UIADD3 UR12, UP2, UPT, UR28, 0x2, URZ ;  /* 0x000000021c0c7890 */ /* 0x000fe4000ff5e0ff */
[----:B------:R-:W-:Y:S01]  /*3ea0*/  USHF.L.U32 UR30, UR15, 0x5, URZ ;  /* 0x000000050f1e7899 */ /* 0x000fe200080006ff */
[----:B------:R-:W-:Y:S01]  /*3eb0*/  UMOV UR5, URZ ;  /* 0x000000ff00057c82 */ /* 0x000fe20008000000 */
[----:B------:R-:W-:Y:S01]  /*3ec0*/  UMOV UR4, URZ ;  /* 0x000000ff00047c82 */ /* 0x000fe20008000000 */
[----:B------:R-:W-:Y:S02]  /*3ed0*/  UIADD3.X UR15, UPT, UPT, UR5, 0x40004040, URZ, UP3, !UPT ;  /* 0x40004040050f7890 */ /* 0x000fe40009ffe4ff */
[----:B------:R-:W-:Y:S02]  /*3ee0*/  UIADD3.X UR13, UPT, UPT, UR4, 0x40004040, URZ, UP2, !UPT ;  /* 0x40004040040d7890 */ /* 0x000fe400097fe4ff */
[----:B------:R-:W-:Y:S02]  /*3ef0*/  UIADD3 UR34, UP2, UPT, UR14, 0x100, URZ ;  /* 0x000001000e227890 */ /* 0x000fe4000ff5e0ff */
[----:B------:R-:W-:Y:S01]  /*3f00*/  UIADD3 UR36, UP3, UPT, UR14, 0x200, URZ ;  /* 0x000002000e247890 */ /* 0x000fe2000ff7e0ff */
[----:B------:R-:W-:Y:S01]  /*3f10*/  UMOV UR32, UR11 ;  /* 0x0000000b00207c82 */ /* 0x000fe20008000000 */
[----:B------:R-:W-:Y:S01]  /*3f20*/  UISETP.NE.U32.AND UP1, UPT, UR19, URZ, UPT ;  /* 0x000000ff1300728c */ /* 0x000fe2000bf25070 */
[----:B------:R-:W-:Y:S01]  /*3f30*/  UMOV UR31, 0x1 ;  /* 0x00000001001f7882 */ /* 0x000fe20000000000 */
[----:B------:R-:W0:Y:S01]  /*3f40*/  LDCU UR46, c[0x0][0x3a8] ;  /* 0x00007500ff2e77ac */ /* 0x000e220008000800 */
[----:B------:R-:W-:-:S02]  /*3f50*/  USGXT.U32 UR29, UR29, 0xe ;  /* 0x0000000e1d1d789a */ /* 0x000fc40008000000 */
[----:B------:R-:W-:Y:S02]  /*3f60*/  UIADD3.X UR35, UPT, UPT, UR15, URZ, URZ, UP2, !UPT ;  /* 0x000000ff0f237290 */ /* 0x000fe400097fe4ff */
[----:B------:R-:W-:Y:S02]  /*3f70*/  UIADD3.X UR37, UPT, UPT, UR15, URZ, URZ, UP3, !UPT ;  /* 0x000000ff0f257290 */ /* 0x000fe40009ffe4ff */
[----:B------:R-:W-:Y:S02]  /*3f80*/  UIADD3.64 UR38, UPT, UPT, UR12, 0x2, URZ ;  /* 0x000000020c267897 */ /* 0x000fe4000fffe0ff */
[----:B------:R-:W-:Y:S01]  /*3f90*/  UIADD3.64 UR40, UPT, UPT, UR12, 0x4, URZ ;  /* 0x000000040c287897 */ /* 0x000fe2000fffe0ff */
[----:B------:R-:W-:Y:S01]  /*3fa0*/  UMOV UR11, UR30 ;  /* 0x0000001e000b7c82 */ /* 0x000fe20008000000 */
[----:B------:R-:W-:-:S10]  /*3fb0*/  UMOV UR16, UR18 ;  /* 0x0000001200107c82 */ /* 0x000fd40008000000 */
.L_x_19:
[----:B------:R-:W-:Y:S02]  /*3fc0*/  SHF.R.S32.HI R31, RZ, 0x1f, R153 ;  /* 0x0000001fff1f7819 */ /* 0x000fe40000011499 */
[C---:B------:R-:W-:Y:S02]  /*3fd0*/  IADD3 R4, P0, PT, R153.reuse, R112, RZ ;  /* 0x0000007099047210 */ /* 0x040fe40007f1e0ff */
[----:B------:R-:W-:-:S03]  /*3fe0*/  IADD3 R8, P1, PT, R153, R102, RZ ;  /* 0x0000006699087210 */ /* 0x000fc60007f3e0ff */
[----:B------:R-:W-:Y:S01]  /*3ff0*/  IMAD.X R5, R31, 0x1, R113, P0 ;  /* 0x000000011f057824 */ /* 0x000fe200000e0671 */
[----:B------:R-:W-:Y:S01]  /*4000*/  IADD3 R12, P0, PT, R153, R94, RZ ;  /* 0x0000005e990c7210 */ /* 0x000fe20007f1e0ff */
[----:B------:R-:W-:Y:S01]  /*4010*/  IMAD.X R9, R31, 0x1, R103, P1 ;  /* 0x000000011f097824 */ /* 0x000fe200008e0667 */
[----:B------:R-:W-:Y:S02]  /*4020*/  IADD3 R16, P1, PT, R153, R86, RZ ;  /* 0x0000005699107210 */ /* 0x000fe40007f3e0ff */
[----:B------:R1:W2:Y:S01]  /*4030*/  LDG.E.U8 R21, desc[UR26][R4.64] ;  /* 0x0000001a04157981 */ /* 0x0002a2000c1e1100 */
[----:B------:R-:W-:Y:S01]  /*4040*/  IMAD.X R13, R31, 0x1, R95, P0 ;  /* 0x000000011f0d7824 */ /* 0x000fe200000e065f */
[----:B------:R-:W-:Y:S01]  /*4050*/  IADD3 R6, P0, PT, R153, R110, RZ ;  /* 0x0000006e99067210 */ /* 0x000fe20007f1e0ff */
[----:B------:R-:W-:Y:S01]  /*4060*/  IMAD.X R17, R31, 0x1, R87, P1 ;  /* 0x000000011f117824 */ /* 0x000fe200008e0657 */
[----:B------:R-:W-:Y:S01]  /*4070*/  IADD3 R10, P1, PT, R153, R100, RZ ;  /* 0x00000064990a7210 */ /* 0x000fe20007f3e0ff */
[----:B------:R3:W4:Y:S02]  /*4080*/  LDG.E.U8 R25, desc[UR26][R8.64] ;  /* 0x0000001a08197981 */ /* 0x000724000c1e1100 */
[----:B------:R-:W-:Y:S01]  /*4090*/  IMAD.X R7, R31, 0x1, R111, P0 ;  /* 0x000000011f077824 */ /* 0x000fe200000e066f */
[----:B------:R-:W-:Y:S01]  /*40a0*/  IADD3 R14, P0, PT, R153, R92, RZ ;  /* 0x0000005c990e7210 */ /* 0x000fe20007f1e0ff */
[----:B------:R-:W-:Y:S01]  /*40b0*/  IMAD.X R11, R31, 0x1, R101, P1 ;  /* 0x000000011f0b7824 */ /* 0x000fe200008e0665 */
[----:B------:R-:W-:Y:S01]  /*40c0*/  IADD3 R18, P1, PT, R153, R84, RZ ;  /* 0x0000005499127210 */ /* 0x000fe20007f3e0ff */
[----:B------:R5:W4:Y:S02]  /*40d0*/  LDG.E.U8 R27, desc[UR26][R12.64] ;  /* 0x0000001a0c1b7981 */ /* 0x000b24000c1e1100 */
[----:B------:R-:W-:Y:S01]  /*40e0*/  IMAD.X R15, R31, 0x1, R93, P0 ;  /* 0x000000011f0f7824 */ /* 0x000fe200000e065d */
[----:B-1----:R-:W-:Y:S01]  /*40f0*/  IADD3 R4, P0, PT, R153, R106, RZ ;  /* 0x0000006a99047210 */ /* 0x002fe20007f1e0ff */
[----:B------:R-:W-:Y:S01]  /*4100*/  IMAD.X R19, R31, 0x1, R85, P1 ;  /* 0x000000011f137824 */ /* 0x000fe200008e0655 */
[----:B---3--:R-:W-:Y:S01]  /*4110*/  IADD3 R8, P1, PT, R153, R98, RZ ;  /* 0x0000006299087210 */ /* 0x008fe20007f3e0ff */
[----:B------:R1:W3:Y:S02]  /*4120*/  LDG.E.U8 R29, desc[UR26][R16.64] ;  /* 0x0000001a101d7981 */ /* 0x0002e4000c1e1100 */
[----:B------:R-:W-:Y:S01]  /*4130*/  IMAD.X R5, R31, 0x1, R107, P0 ;  /* 0x000000011f057824 */ /* 0x000fe200000e066b */
[----:B-----5:R-:W-:Y:S01]  /*4140*/  IADD3 R12, P0, PT, R153, R90, RZ ;  /* 0x0000005a990c7210 */ /* 0x020fe20007f1e0ff */
[----:B------:R5:W3:Y:S01]  /*4150*/  LDG.E.U8 R22, desc[UR26][R6.64] ;  /* 0x0000001a06167981 */ /* 0x000ae2000c1e1100 */
[----:B------:R-:W-:-:S03]  /*4160*/  IMAD.X R9, R31, 0x1, R99, P1 ;  /* 0x000000011f097824 */ /* 0x000fc600008e0663 */
[----:B------:R-:W-:Y:S01]  /*4170*/  IMAD.X R13, R31, 0x1, R91, P0 ;  /* 0x000000011f0d7824 */ /* 0x000fe200000e065b */
[C---:B-1----:R-:W-:Y:S01]  /*4180*/  IADD3 R16, P1, PT, R153.reuse, R82, RZ ;  /* 0x0000005299107210 */ /* 0x042fe20007f3e0ff */
[----:B------:R1:W3:Y:S01]  /*4190*/  LDG.E.U8 R24, desc[UR26][R10.64] ;  /* 0x0000001a0a187981 */ /* 0x0002e2000c1e1100 */
[----:B-----5:R-:W-:-:S03]  /*41a0*/  IADD3 R6, P0, PT, R153, R104, RZ ;  /* 0x0000006899067210 */ /* 0x020fc60007f1e0ff */
[----:B------:R5:W3:Y:S01]  /*41b0*/  LDG.E.U8 R26, desc[UR26][R14.64] ;  /* 0x0000001a0e1a7981 */ /* 0x000ae2000c1e1100 */
[----:B------:R-:W-:-:S03]  /*41c0*/  IMAD.X R17, R31, 0x1, R83, P1 ;  /* 0x000000011f117824 */ /* 0x000fc600008e0653 */
[----:B------:R0:W3:Y:S01]  /*41d0*/  LDG.E.U8 R23, desc[UR26][R4.64] ;  /* 0x0000001a04177981 */ /* 0x0000e2000c1e1100 */
[----:B------:R-:W-:Y:S01]  /*41e0*/  IMAD.X R7, R31, 0x1, R105, P0 ;  /* 0x000000011f077824 */ /* 0x000fe200000e0669 */
[C---:B-1----:R-:W-:Y:S02]  /*41f0*/  IADD3 R10, P1, PT, R153.reuse, R96, RZ ;  /* 0x00000060990a7210 */ /* 0x042fe40007f3e0ff */
[----:B------:R-:W3:Y:S01]  /*4200*/  LDG.E.U8 R18, desc[UR26][R18.64] ;  /* 0x0000001a12127981 */ /* 0x000ee2000c1e1100 */
[----:B-----5:R-:W-:-:S03]  /*4210*/  IADD3 R14, P2, PT, R153, R88, RZ ;  /* 0x00000058990e7210 */ /* 0x020fc60007f5e0ff */
[----:B------:R-:W5:Y:S01]  /*4220*/  LDG.E.U8 R9, desc[UR26][R8.64] ;  /* 0x0000001a08097981 */ /* 0x000f62000c1e1100 */
[----:B0-----:R-:W-:Y:S01]  /*4230*/  IADD3 R4, P0, PT, R153, R80, RZ ;  /* 0x0000005099047210 */ /* 0x001fe20007f1e0ff */
[C---:B------:R-:W-:Y:S02]  /*4240*/  IMAD.X R11, R31.reuse, 0x1, R97, P1 ;  /* 0x000000011f0b7824 */ /* 0x040fe400008e0661 */
[----:B------:R-:W5:Y:S01]  /*4250*/  LDG.E.U8 R13, desc[UR26][R12.64] ;  /* 0x0000001a0c0d7981 */ /* 0x000f62000c1e1100 */
[C---:B------:R-:W-:Y:S02]  /*4260*/  IMAD.X R15, R31.reuse, 0x1, R89, P2 ;  /* 0x000000011f0f7824 */ /* 0x040fe400010e0659 */
[----:B------:R-:W-:Y:S01]  /*4270*/  IMAD.X R5, R31, 0x1, R81, P0 ;  /* 0x000000011f057824 */ /* 0x000fe200000e0651 */
[----:B------:R-:W5:Y:S04]  /*4280*/  LDG.E.U8 R17, desc[UR26][R16.64] ;  /* 0x0000001a10117981 */ /* 0x000f68000c1e1100 */
[----:B------:R-:W5:Y:S04]  /*4290*/  LDG.E.U8 R6, desc[UR26][R6.64] ;  /* 0x0000001a06067981 */ /* 0x000f68000c1e1100 */
[----:B------:R-:W5:Y:S04]  /*42a0*/  LDG.E.U8 R10, desc[UR26][R10.64] ;  /* 0x0000001a0a0a7981 */ /* 0x000f68000c1e1100 */
[----:B------:R-:W5:Y:S04]  /*42b0*/  LDG.E.U8 R14, desc[UR26][R14.64] ;  /* 0x0000001a0e0e7981 */ /* 0x000f68000c1e1100 */
[----:B------:R-:W5:Y:S01]  /*42c0*/  LDG.E.U8 R4, desc[UR26][R4.64] ;  /* 0x0000001a04047981 */ /* 0x000f62000c1e1100 */
[----:B------:R-:W-:-:S02]  /*42d0*/  UMOV UR4, 0x1 ;  /* 0x0000000100047882 */ /* 0x000fc40000000000 */
[----:B------:R-:W-:-:S04]  /*42e0*/  @!UP0 UIADD3 UR4, UPT, UPT, -UR4, 0x100000, URZ ;  /* 0x0010000004048890 */ /* 0x000fc8000fffe1ff */
[----:B------:R-:W-:Y:S02]  /*42f0*/  @!UP0 USHF.L.U32 UR5, UR4, 0xb, URZ ;  /* 0x0000000b04058899 */ /* 0x000fe400080006ff */
[----:B------:R-:W-:Y:S01]  /*4300*/  @!UP0 USHF.L.U32 UR4, UR4, 0x1, URZ ;  /* 0x0000000104048899 */ /* 0x000fe200080006ff */
[----:B------:R-:W-:Y:S01]  /*4310*/  VOTEU.ALL UP2, P6 ;  /* 0x0000000000ff7886 */ /* 0x000fe20003040000 */
[----:B--2---:R0:W-:Y:S04]  /*4320*/  STS.U8 [R76+UR7+0x6000], R21 ;  /* 0x006000154c007988 */ /* 0x0041e80008000007 */
[----:B----4-:R0:W-:Y:S04]  /*4330*/  STS.U8 [R76+UR7+0x6400], R25 ;  /* 0x006400194c007988 */ /* 0x0101e80008000007 */
[----:B------:R0:W-:Y:S04]  /*4340*/  STS.U8 [R76+UR7+0x6800], R27 ;  /* 0x0068001b4c007988 */ /* 0x0001e80008000007 */
[----:B---3--:R0:W-:Y:S04]  /*4350*/  STS.U8 [R76+UR7+0x6c00], R29 ;  /* 0x006c001d4c007988 */ /* 0x0081e80008000007 */
[----:B------:R0:W-:Y:S04]  /*4360*/  STS.U8 [R75+UR7+0x6100], R22 ;  /* 0x006100164b007988 */ /* 0x0001e80008000007 */
[----:B------:R0:W-:Y:S04]  /*4370*/  STS.U8 [R75+UR7+0x6500], R24 ;  /* 0x006500184b007988 */ /* 0x0001e80008000007 */
[----:B------:R0:W-:Y:S04]  /*4380*/  STS.U8 [R75+UR7+0x6900], R26 ;  /* 0x0069001a4b007988 */ /* 0x0001e80008000007 */
[----:B------:R0:W-:Y:S04]  /*4390*/  STS.U8 [R75+UR7+0x6d00], R18 ;  /* 0x006d00124b007988 */ /* 0x0001e80008000007 */
[----:B------:R0:W-:Y:S04]  /*43a0*/  STS.U8 [R74+UR7+0x6200], R23 ;  /* 0x006200174a007988 */ /* 0x0001e80008000007 */
[----:B-----5:R0:W-:Y:S04]  /*43b0*/  STS.U8 [R74+UR7+0x6600], R9 ;  /* 0x006600094a007988 */ /* 0x0201e80008000007 */
[----:B------:R0:W-:Y:S04]  /*43c0*/  STS.U8 [R74+UR7+0x6a00], R13 ;  /* 0x006a000d4a007988 */ /* 0x0001e80008000007 */
[----:B------:R0:W-:Y:S04]  /*43d0*/  STS.U8 [R74+UR7+0x6e00], R17 ;  /* 0x006e00114a007988 */ /* 0x0001e80008000007 */
[----:B------:R0:W-:Y:S04]  /*43e0*/  STS.U8 [R73+UR7+0x6300], R6 ;  /* 0x0063000649007988 */ /* 0x0001e80008000007 */
[----:B------:R0:W-:Y:S04]  /*43f0*/  STS.U8 [R73+UR7+0x6700], R10 ;  /* 0x0067000a49007988 */ /* 0x0001e80008000007 */
[----:B------:R0:W-:Y:S04]  /*4400*/  STS.U8 [R73+UR7+0x6b00], R14 ;  /* 0x006b000e49007988 */ /* 0x0001e80008000007 */
[----:B------:R0:W-:Y:S01]  /*4410*/  STS.U8 [R73+UR7+0x6f00], R4 ;  /* 0x006f000449007988 */ /* 0x0001e20008000007 */
[----:B------:R1:W-:Y:S06]  /*4420*/  MEMBAR.ALL.CTA ;  /* 0x0000000000007992 */ /* 0x0003ec0000008000 */
[----:B-1----:R-:W-:Y:S04]  /*4430*/  FENCE.VIEW.ASYNC.S ;  /* 0x00000000000073c6 */ /* 0x002fe80000000000 */
[----:B------:R-:W1:Y:S02]  /*4440*/  FENCE.VIEW.ASYNC.S ;  /* 0x00000000000073c6 */ /* 0x000e640000000000 */
[----:B-1----:R0:W1:Y:S02]  /*4450*/  @!UP2 SYNCS.EXCH.64 URZ, [UR7+0x8010], UR4 ;  /* 0x0080100407ffa5b2 */ /* 0x0020640008000100 */
[----:B-1----:R-:W-:Y:S06]  /*4460*/  BAR.SYNC.DEFER_BLOCKING 0x0 ;  /* 0x0000000000007b1d */ /* 0x002fec0000010000 */
[----:B0-----:R-:W-:Y:S05]  /*4470*/  BRA.U UP1, `(.L_x_15) ;  /* 0x0000000101507547 */ /* 0x001fea000b800000 */
[----:B------:R-:W-:Y:S01]  /*4480*/  UIADD3 UR4, UPT, UPT, UR7, 0x8010, URZ ;  /* 0x0000801007047890 */ /* 0x000fe2000fffe0ff */
[----:B------:R-:W-:Y:S01]  /*4490*/  UMOV UR21, 0x40004040 ;  /* 0x4000404000157882 */ /* 0x000fe20000000000 */
[----:B------:R-:W-:Y:S01]  /*44a0*/  UMOV UR18, UR28 ;  /* 0x0000001c00127c82 */ /* 0x000fe20008000000 */
[----:B------:R-:W-:Y:S01]  /*44b0*/  UMOV UR19, 0x40004040 ;  /* 0x4000404000137882 */ /* 0x000fe20000000000 */
[----:B------:R-:W-:Y:S01]  /*44c0*/  UMOV UR22, 0x0 ;  /* 0x0000000000167882 */ /* 0x000fe20000000000 */
[----:B------:R-:W-:Y:S01]  /*44d0*/  UMOV UR23, 0x8088010 ;  /* 0x0808801000177882 */ /* 0x000fe20000000000 */
[----:B------:R-:W-:Y:S01]  /*44e0*/  UMOV UR24, 0x0 ;  /* 0x0000000000187882 */ /* 0x000fe20000000000 */
[----:B------:R-:W-:Y:S01]  /*44f0*/  UMOV UR25, 0x8088010 ;  /* 0x0808801000197882 */ /* 0x000fe20000000000 */
[----:B------:R-:W-:Y:S01]  /*4500*/  UMOV UR42, 0x0 ;  /* 0x00000000002a7882 */ /* 0x000fe20000000000 */
[----:B------:R-:W-:Y:S01]  /*4510*/  UMOV UR43, 0x8088010 ;  /* 0x08088010002b7882 */ /* 0x000fe20000000000 */
[----:B------:R0:W-:Y:S01]  /*4520*/  UTCQMMA gdesc[UR20], gdesc[UR18], tmem[UR9], tmem[UR22], idesc[UR23], !UPT ;  /* 0x00ff1612140075ea */ /* 0x0001e2000f800309 */
[----:B------:R-:W-:Y:S01]  /*4530*/  UMOV UR5, URZ ;  /* 0x000000ff00057c82 */ /* 0x000fe20008000000 */
        /* <DEDUP_REMOVED lines=8> */
.L_x_15:
[----:B------:R-:W1:Y:S01]  /*45c0*/  SYNCS.PHASECHK.TRANS64.TRYWAIT P0, [UR7+0x8010], RZ ;  /* 0x008010ffff0075a7 */ /* 0x000e620008001107 */
[----:B------:R-:W-:Y:S01]  /*45d0*/  IADD3 R21, P2, PT, R77, R154, RZ ;  /* 0x0000009a4d157210 */ /* 0x000fe20007f5e0ff */
[----:B-1----:R-:W-:-:S12]  /*45e0*/  @!P0 BRA `(.L_x_16) ;  /* 0x0000004800608947 */ /* 0x002fd80003800000 */
.L_x_24:
[----:B------:R-:W-:Y:S01]  /*45f0*/  BAR.SYNC.DEFER_BLOCKING 0x0 ;  /* 0x0000000000007b1d */ /* 0x000fe20000010000 */
[C---:B------:R-:W-:Y:S01]  /*4600*/  IADD3 R23, P4, PT, R21.reuse, 0x20, RZ ;  /* 0x0000002015177810 */ /* 0x040fe20007f9e0ff */
[--C-:B------:R-:W-:Y:S01]  /*4610*/  IMAD.X R22, RZ, RZ, R155.reuse, P2 ;  /* 0x000000ffff167224 */ /* 0x100fe200010e069b */
[C---:B------:R-:W-:Y:S01]  /*4620*/  IADD3 R25, P0, PT, R21.reuse, 0x22, RZ ;  /* 0x0000002215197810 */ /* 0x040fe20007f1e0ff */
[----:B------:R-:W-:Y:S01]  /*4630*/  IMAD.U32 R20, R20, -0x80000000, RZ ;  /* 0x8000000014147824 */ /* 0x000fe200078e00ff */
[----:B------:R-:W-:Y:S01]  /*4640*/  IADD3 R154, P1, PT, R154, 0x20, RZ ;  /* 0x000000209a9a7810 */ /* 0x000fe20007f3e0ff */
[--C-:B------:R-:W-:Y:S01]  /*4650*/  IMAD.X R24, RZ, RZ, R22.reuse, P4 ;  /* 0x000000ffff187224 */ /* 0x100fe200020e0616 */
[----:B------:R-:W-:Y:S01]  /*4660*/  IADD3 R27, P2, PT, R21, 0x23, RZ ;  /* 0x00000023151b7810 */ /* 0x000fe20007f5e0ff */
[----:B------:R-:W-:Y:S01]  /*4670*/  LDTM.16dp32bit_t0_t15.x16 R4, tmem[UR10] ;  /* 0x0000000a000479ee */ /* 0x000fe20008a00000 */
[----:B------:R-:W1:Y:S01]  /*4680*/  LDTM.16dp32bit_t16_t31.x16 R4, tmem[UR10+0x10] ;  /* 0x0000100a000479ee */ /* 0x000e620008a20000 */
[-C--:B------:R-:W-:Y:S01]  /*4690*/  ISETP.GT.U32.AND P3, PT, R25, R78.reuse, PT ;  /* 0x0000004e1900720c */ /* 0x080fe20003f64070 */
[----:B------:R-:W-:Y:S01]  /*46a0*/  IMAD.X R155, RZ, RZ, R155, P1 ;  /* 0x000000ffff9b7224 */ /* 0x000fe200008e069b */
[----:B------:R-:W-:Y:S01]  /*46b0*/  IADD3 R25, P4, PT, R21, 0x24, RZ ;  /* 0x0000002415197810 */ /* 0x000fe20007f9e0ff */
[--C-:B------:R-:W-:Y:S01]  /*46c0*/  IMAD.X R26, RZ, RZ, R22.reuse, P0 ;  /* 0x000000ffff1a7224 */ /* 0x100fe200000e0616 */
[-C--:B------:R-:W-:Y:S01]  /*46d0*/  ISETP.GT.U32.AND P1, PT, R27, R78.reuse, PT ;  /* 0x0000004e1b00720c */ /* 0x080fe20003f24070 */
[--C-:B------:R-:W-:Y:S01]  /*46e0*/  IMAD.X R28, RZ, RZ, R22.reuse, P2 ;  /* 0x000000ffff1c7224 */ /* 0x100fe200010e0616 */
[C---:B------:R-:W-:Y:S01]  /*46f0*/  IADD3 R27, P0, PT, R21.reuse, 0x25, RZ ;  /* 0x00000025151b7810 */ /* 0x040fe20007f1e0ff */
[--C-:B------:R-:W-:Y:S01]  /*4700*/  IMAD.X R30, RZ, RZ, R22.reuse, P4 ;  /* 0x000000ffff1e7224 */ /* 0x100fe200020e0616 */
[C---:B------:R-:W-:Y:S01]  /*4710*/  IADD3 R29, P2, PT, R21.reuse, 0x26, RZ ;  /* 0x00000026151d7810 */ /* 0x040fe20007f5e0ff */
[----:B0-----:R-:W-:Y:S01]  /*4720*/  USHF.R.S32.HI UR4, URZ, 0x1f, UR11 ;  /* 0x0000001fff047899 */ /* 0x001fe2000801140b */
[----:B------:R-:W-:Y:S01]  /*4730*/  IADD3 R31, P4, PT, R21, 0x27, RZ ;  /* 0x00000027151f7810 */ /* 0x000fe20007f9e0ff */
[--C-:B------:R-:W-:Y:S01]  /*4740*/  IMAD.X R32, RZ, RZ, R22.reuse, P0 ;  /* 0x000000ffff207224 */ /* 0x100fe200000e0616 */
[-C--:B------:R-:W-:Y:S01]  /*4750*/  ISETP.GT.U32.AND P0, PT, R25, R78.reuse, PT ;  /* 0x0000004e1900720c */ /* 0x080fe20003f04070 */
[--C-:B------:R-:W-:Y:S01]  /*4760*/  IMAD.X R33, RZ, RZ, R22.reuse, P2 ;  /* 0x000000ffff217224 */ /* 0x100fe200010e0616 */
[CC--:B------:R-:W-:Y:S01]  /*4770*/  ISETP.GT.U32.AND P2, PT, R23.reuse, R78.reuse, PT ;  /* 0x0000004e1700720c */ /* 0x0c0fe20003f44070 */
[----:B------:R-:W-:Y:S01]  /*4780*/  IMAD.X R22, RZ, RZ, R22, P4 ;  /* 0x000000ffff167224 */ /* 0x000fe200020e0616 */
[----:B------:R-:W-:Y:S01]  /*4790*/  ISETP.GE.U32.AND P4, PT, R23, R78, PT ;  /* 0x0000004e1700720c */ /* 0x000fe20003f86070 */
[----:B------:R-:W0:Y:S01]  /*47a0*/  @!P6 SYNCS.CCTL.IV [UR7+0x8010] ;  /* 0x00801000ff00e9b1 */ /* 0x000e220008000007 */
[C---:B------:R-:W-:Y:S01]  /*47b0*/  ISETP.GT.U32.AND.EX P2, PT, R24.reuse, RZ, PT, P2 ;  /* 0x000000ff1800720c */ /* 0x040fe20003f44120 */
[----:B------:R-:W-:Y:S01]  /*47c0*/  NOP ;  /* 0x0000000000007918 */ /* 0x000fe20000000000 */
[----:B------:R-:W-:-:S02]  /*47d0*/  ISETP.GE.U32.AND.EX P4, PT, R24, RZ, PT, P4 ;  /* 0x000000ff1800720c */ /* 0x000fc40003f86140 */
[----:B------:R-:W-:Y:S01]  /*47e0*/  ISETP.GT.U32.AND.EX P1, PT, R28, RZ, PT, P1 ;  /* 0x000000ff1c00720c */ /* 0x000fe20003f24110 */
[----:B-1----:R-:W-:Y:S01]  /*47f0*/  FMUL R5, R5, UR46 ;  /* 0x0000002e05057c20 */ /* 0x002fe20008400000 */
[----:B------:R-:W-:Y:S01]  /*4800*/  FMUL R4, R4, UR46 ;  /* 0x0000002e04047c20 */ /* 0x000fe20008400000 */
[----:B------:R-:W-:Y:S01]  /*4810*/  FMUL R7, R7, UR46 ;  /* 0x0000002e07077c20 */ /* 0x000fe20008400000 */
[--C-:B------:R-:W-:Y:S01]  /*4820*/  LOP3.LUT R25, R154, 0xf, R77.reuse, 0xfe, !PT ;  /* 0x0000000f9a197812 */ /* 0x100fe200078efe4d */
[----:B------:R-:W-:Y:S01]  /*4830*/  FMUL R8, R8, UR46 ;  /* 0x0000002e08087c20 */ /* 0x000fe20008400000 */
[----:B------:R-:W-:Y:S01]  /*4840*/  FSEL R5, R5, -INF , !P4 ;  /* 0xff80000005057808 */ /* 0x000fe20006000000 */
[----:B------:R-:W-:Y:S01]  /*4850*/  FMUL R6, R6, UR46 ;  /* 0x0000002e06067c20 */ /* 0x000fe20008400000 */
[-C--:B------:R-:W-:Y:S01]  /*4860*/  ISETP.GT.U32.AND P4, PT, R29, R78.reuse, PT ;  /* 0x0000004e1d00720c */ /* 0x080fe20003f84070 */
[----:B------:R-:W-:Y:S01]  /*4870*/  FMUL R10, R10, UR46 ;  /* 0x0000002e0a0a7c20 */ /* 0x000fe20008400000 */
[----:B------:R-:W-:Y:S01]  /*4880*/  FSEL R21, R4, -INF , !P2 ;  /* 0xff80000004157808 */ /* 0x000fe20005000000 */
[----:B------:R-:W-:Y:S01]  /*4890*/  FMUL R9, R9, UR46 ;  /* 0x0000002e09097c20 */ /* 0x000fe20008400000 */
[----:B------:R-:W-:Y:S01]  /*48a0*/  ISETP.GT.U32.AND.EX P0, PT, R30, RZ, PT, P0 ;  /* 0x000000ff1e00720c */ /* 0x000fe20003f04100 */
[----:B------:R-:W-:Y:S01]  /*48b0*/  FMUL R11, R11, UR46 ;  /* 0x0000002e0b0b7c20 */ /* 0x000fe20008400000 */
[----:B------:R-:W-:Y:S01]  /*48c0*/  FSEL R7, R7, -INF , !P1 ;  /* 0xff80000007077808 */ /* 0x000fe20004800000 */
[----:B------:R-:W-:Y:S01]  /*48d0*/  FMUL R12, R12, UR46 ;  /* 0x0000002e0c0c7c20 */ /* 0x000fe20008400000 */
[----:B------:R-:W-:Y:S01]  /*48e0*/  ISETP.GT.U32.AND.EX P3, PT, R26, RZ, PT, P3 ;  /* 0x000000ff1a00720c */ /* 0x000fe20003f64130 */
[----:B------:R-:W-:Y:S01]  /*48f0*/  FMUL R13, R13, UR46 ;  /* 0x0000002e0d0d7c20 */ /* 0x000fe20008400000 */
[-C--:B------:R-:W-:Y:S01]  /*4900*/  ISETP.GT.U32.AND P2, PT, R27, R78.reuse, PT ;  /* 0x0000004e1b00720c */ /* 0x080fe20003f44070 */
[----:B------:R-:W-:Y:S01]  /*4910*/  FMUL R14, R14, UR46 ;  /* 0x0000002e0e0e7c20 */ /* 0x000fe20008400000 */
[--C-:B------:R-:W-:Y:S01]  /*4920*/  LOP3.LUT R23, R154, 0xe, R77.reuse, 0xfe, !PT ;  /* 0x0000000e9a177812 */ /* 0x100fe200078efe4d */
[----:B------:R-:W-:Y:S01]  /*4930*/  FMUL R15, R15, UR46 ;  /* 0x0000002e0f0f7c20 */ /* 0x000fe20008400000 */
[----:B------:R-:W-:Y:S01]  /*4940*/  ISETP.GT.U32.AND P1, PT, R25, R78, PT ;  /* 0x0000004e1900720c */ /* 0x000fe20003f24070 */
[----:B------:R-:W-:Y:S01]  /*4950*/  FMUL R16, R16, UR46 ;  /* 0x0000002e10107c20 */ /* 0x000fe20008400000 */
[----:B------:R-:W-:Y:S01]  /*4960*/  ISETP.GT.U32.AND.EX P4, PT, R33, RZ, PT, P4 ;  /* 0x000000ff2100720c */ /* 0x000fe20003f84140 */
[----:B------:R-:W-:Y:S01]  /*4970*/  FMUL R17, R17, UR46 ;  /* 0x0000002e11117c20 */ /* 0x000fe20008400000 */
[----:B------:R-:W-:Y:S01]  /*4980*/  LOP3.LUT R25, R154, 0x8, R77, 0xfe, !PT ;  /* 0x000000089a197812 */ /* 0x000fe200078efe4d */
[----:B------:R-:W-:Y:S01]  /*4990*/  FMUL R18, R18, UR46 ;  /* 0x0000002e12127c20 */ /* 0x000fe20008400000 */
[----:B------:R-:W-:Y:S01]  /*49a0*/  FSEL R8, R8, -INF , !P0 ;  /* 0xff80000008087808 */ /* 0x000fe20004000000 */
[----:B------:R-:W-:Y:S01]  /*49b0*/  FMUL R19, R19, UR46 ;  /* 0x0000002e13137c20 */ /* 0x000fe20008400000 */
[----:B------:R-:W-:-:S02]  /*49c0*/  FSEL R6, R6, -INF , !P3 ;  /* 0xff80000006067808 */ /* 0x000fc40005800000 */
[-C--:B------:R-:W-:Y:S02]  /*49d0*/  ISETP.GT.U32.AND P0, PT, R23, R78.reuse, PT ;  /* 0x0000004e1700720c */ /* 0x080fe40003f04070 */
[----:B------:R-:W-:Y:S02]  /*49e0*/  ISETP.GT.U32.AND.EX P2, PT, R32, RZ, PT, P2 ;  /* 0x000000ff2000720c */ /* 0x000fe40003f44120 */
[----:B------:R-:W-:Y:S02]  /*49f0*/  FSEL R10, R10, -INF , !P4 ;  /* 0xff8000000a0a7808 */ /* 0x000fe40006000000 */
[-C--:B------:R-:W-:Y:S02]  /*4a00*/  ISETP.GT.U32.AND P3, PT, R31, R78.reuse, PT ;  /* 0x0000004e1f00720c */ /* 0x080fe40003f64070 */
[----:B------:R-:W-:Y:S02]  /*4a10*/  LOP3.LUT R23, R154, 0xd, R77, 0xfe, !PT ;  /* 0x0000000d9a177812 */ /* 0x000fe400078efe4d */
[----:B------:R-:W-:-:S02]  /*4a20*/  ISETP.GT.U32.AND P4, PT, R25, R78, PT ;  /* 0x0000004e1900720c */ /* 0x000fc40003f84070 */
[----:B------:R-:W-:Y:S02]  /*4a30*/  FSEL R9, R9, -INF , !P2 ;  /* 0xff80000009097808 */ /* 0x000fe40005000000 */
[----:B------:R-:W-:Y:S02]  /*4a40*/  ISETP.GT.U32.AND P2, PT, R23, R78, PT ;  /* 0x0000004e1700720c */ /* 0x000fe40003f44070 */
[----:B------:R-:W-:Y:S02]  /*4a50*/  ISETP.GT.U32.AND.EX P3, PT, R22, RZ, PT, P3 ;  /* 0x000000ff1600720c */ /* 0x000fe40003f64130 */
[----:B------:R-:W-:Y:S02]  /*4a60*/  ISETP.GT.U32.AND.EX P4, PT, R155, RZ, PT, P4 ;  /* 0x000000ff9b00720c */ /* 0x000fe40003f84140 */
[C-C-:B------:R-:W-:Y:S02]  /*4a70*/  LOP3.LUT R25, R154.reuse, 0x9, R77.reuse, 0xfe, !PT ;  /* 0x000000099a197812 */ /* 0x140fe400078efe4d */
[----:B------:R-:W-:-:S02]  /*4a80*/  LOP3.LUT R23, R154, 0xa, R77, 0xfe, !PT ;  /* 0x0000000a9a177812 */ /* 0x000fc400078efe4d */
[----:B------:R-:W-:Y:S02]  /*4a90*/  FSEL R11, R11, -INF , !P3 ;  /* 0xff8000000b0b7808 */ /* 0x000fe40005800000 */
[----:B------:R-:W-:Y:S02]  /*4aa0*/  FSEL R12, R12, -INF , !P4 ;  /* 0xff8000000c0c7808 */ /* 0x000fe40006000000 */
[-C--:B------:R-:W-:Y:S02]  /*4ab0*/  ISETP.GT.U32.AND P3, PT, R25, R78.reuse, PT ;  /* 0x0000004e1900720c */ /* 0x080fe40003f64070 */
[----:B------:R-:W-:Y:S02]  /*4ac0*/  ISETP.GT.U32.AND P4, PT, R23, R78, PT ;  /* 0x0000004e1700720c */ /* 0x000fe40003f84070 */
[----:B------:R-:W-:Y:S02]  /*4ad0*/  FMNMX3 R4, R21, R5, R6, !PT ;  /* 0x0000000515047276 */ /* 0x000fe40007800006 */
[----:B------:R-:W-:-:S02]  /*4ae0*/  ISETP.GT.U32.AND.EX P3, PT, R155, RZ, PT, P3 ;  /* 0x000000ff9b00720c */ /* 0x000fc40003f64130 */
[----:B------:R-:W-:Y:S02]  /*4af0*/  ISETP.GT.U32.AND.EX P4, PT, R155, RZ, PT, P4 ;  /* 0x000000ff9b00720c */ /* 0x000fe40003f84140 */
[C-C-:B------:R-:W-:Y:S02]  /*4b00*/  LOP3.LUT R23, R154.reuse, 0xc, R77.reuse, 0xfe, !PT ;  /* 0x0000000c9a177812 */ /* 0x140fe400078efe4d */
[----:B------:R-:W-:Y:S02]  /*4b10*/  LOP3.LUT R25, R154, 0xb, R77, 0xfe, !PT ;  /* 0x0000000b9a197812 */ /* 0x000fe400078efe4d */
[----:B------:R-:W-:Y:S02]  /*4b20*/  FMNMX3 R4, R4, R7, R8, !PT ;  /* 0x0000000704047276 */ /* 0x000fe40007800008 */
[----:B------:R-:W-:Y:S02]  /*4b30*/  FSEL R13, R13, -INF , !P3 ;  /* 0xff8000000d0d7808 */ /* 0x000fe40005800000 */
[----:B------:R-:W-:-:S02]  /*4b40*/  FSEL R14, R14, -INF , !P4 ;  /* 0xff8000000e0e7808 */ /* 0x000fc40006000000 */
[-C--:B------:R-:W-:Y:S02]  /*4b50*/  ISETP.GT.U32.AND P3, PT, R23, R78.reuse, PT ;  /* 0x0000004e1700720c */ /* 0x080fe40003f64070 */
[----:B------:R-:W-:Y:S02]  /*4b60*/  ISETP.GT.U32.AND P4, PT, R25, R78, PT ;  /* 0x0000004e1900720c */ /* 0x000fe40003f84070 */
[----:B------:R-:W-:Y:S02]  /*4b70*/  FMNMX3 R4, R4, R9, R10, !PT ;  /* 0x0000000904047276 */ /* 0x000fe4000780000a */
[C---:B------:R-:W-:Y:S02]  /*4b80*/  ISETP.GT.U32.AND.EX P4, PT, R155.reuse, RZ, PT, P4 ;  /* 0x000000ff9b00720c */ /* 0x040fe40003f84140 */
[----:B------:R-:W-:Y:S02]  /*4b90*/  ISETP.GT.U32.AND.EX P3, PT, R155, RZ, PT, P3 ;  /* 0x000000ff9b00720c */ /* 0x000fe40003f64130 */
[----:B------:R-:W-:-:S02]  /*4ba0*/  FMNMX3 R4, R4, R11, R12, !PT ;  /* 0x0000000b04047276 */ /* 0x000fc4000780000c */
[C---:B------:R-:W-:Y:S02]  /*4bb0*/  ISETP.GT.U32.AND.EX P0, PT, R155.reuse, RZ, PT, P0 ;  /* 0x000000ff9b00720c */ /* 0x040fe40003f04100 */
[----:B------:R-:W-:Y:S02]  /*4bc0*/  ISETP.GT.U32.AND.EX P2, PT, R155, RZ, PT, P2 ;  /* 0x000000ff9b00720c */ /* 0x000fe40003f44120 */
[----:B------:R-:W-:Y:S02]  /*4bd0*/  FSEL R15, R15, -INF , !P4 ;  /* 0xff8000000f0f7808 */ /* 0x000fe40006000000 */
[----:B------:R-:W-:Y:S02]  /*4be0*/  FSEL R16, R16, -INF , !P3 ;  /* 0xff80000010107808 */ /* 0x000fe40005800000 */
[----:B------:R-:W-:Y:S02]  /*4bf0*/  FMNMX3 R4, R4, R13, R14, !PT ;  /* 0x0000000d04047276 */ /* 0x000fe4000780000e */
[----:B------:R-:W-:-:S02]  /*4c00*/  ISETP.GT.U32.AND.EX P1, PT, R155, RZ, PT, P1 ;  /* 0x000000ff9b00720c */ /* 0x000fc40003f24110 */
[----:B------:R-:W-:Y:S02]  /*4c10*/  FSEL R17, R17, -INF , !P2 ;  /* 0xff80000011117808 */ /* 0x000fe40005000000 */
[----:B------:R-:W-:Y:S02]  /*4c20*/  FSEL R18, R18, -INF , !P0 ;  /* 0xff80000012127808 */ /* 0x000fe40004000000 */
[----:B------:R-:W-:Y:S02]  /*4c30*/  FMNMX3 R4, R4, R15, R16, !PT ;  /* 0x0000000f04047276 */ /* 0x000fe40007800010 */
[----:B------:R-:W-:Y:S02]  /*4c40*/  FSEL R19, R19, -INF , !P1 ;  /* 0xff80000013137808 */ /* 0x000fe40004800000 */
[----:B------:R-:W-:-:S04]  /*4c50*/  FMNMX3 R4, R4, R17, R18, !PT ;  /* 0x0000001104047276 */ /* 0x000fc80007800012 */
[----:B------:R-:W-:-:S05]  /*4c60*/  FMNMX R4, R19, R4, !PT ;  /* 0x0000000413047209 */ /* 0x000fca0007800000 */
[----:B------:R-:W1:Y:S02]  /*4c70*/  SHFL.BFLY PT, R156, R4, 0x10, 0x1f ;  /* 0x0e001f00049c7f89 */ /* 0x000e6400000e0000 */
[----:B-1----:R-:W-:-:S05]  /*4c80*/  FMNMX3 R156, R4, R156, R143, !PT ;  /* 0x0000009c049c7276 */ /* 0x002fca000780008f */
[----:B------:R-:W-:Y:S01]  /*4c90*/  FADD R4, -R156, R143 ;  /* 0x0000008f9c047221 */ /* 0x000fe20000000100 */
[--C-:B------:R-:W-:Y:S01]  /*4ca0*/  FADD R21, R21, -R156.reuse ;  /* 0x8000009c15157221 */ /* 0x100fe20000000000 */
[--C-:B------:R-:W-:Y:S01]  /*4cb0*/  FADD R5, R5, -R156.reuse ;  /* 0x8000009c05057221 */ /* 0x100fe20000000000 */
[--C-:B------:R-:W-:Y:S01]  /*4cc0*/  FADD R6, R6, -R156.reuse ;  /* 0x8000009c06067221 */ /* 0x100fe20000000000 */
[----:B------:R-:W-:Y:S01]  /*4cd0*/  FMUL R4, R4, 1.4426950216293334961 ;  /* 0x3fb8aa3b04047820 */ /* 0x000fe20000400000 */
[----:B------:R-:W-:Y:S01]  /*4ce0*/  FMUL R21, R21, 1.4426950216293334961 ;  /* 0x3fb8aa3b15157820 */ /* 0x000fe20000400000 */
[----:B------:R-:W-:Y:S01]  /*4cf0*/  FMUL R5, R5, 1.4426950216293334961 ;  /* 0x3fb8aa3b05057820 */ /* 0x000fe20000400000 */
[----:B------:R-:W-:Y:S01]  /*4d00*/  FMUL R6, R6, 1.4426950216293334961 ;  /* 0x3fb8aa3b06067820 */ /* 0x000fe20000400000 */
[----:B------:R-:W0:Y:S01]  /*4d10*/  MUFU.EX2 R157, R4 ;  /* 0x00000004009d7308 */ /* 0x000e220000000800 */
[--C-:B------:R-:W-:Y:S01]  /*4d20*/  FADD R7, R7, -R156.reuse ;  /* 0x8000009c07077221 */ /* 0x100fe20000000000 */
[--C-:B------:R-:W-:Y:S01]  /*4d30*/  FADD R8, R8, -R156.reuse ;  /* 0x8000009c08087221 */ /* 0x100fe20000000000 */
[--C-:B------:R-:W-:Y:S01]  /*4d40*/  FADD R9, R9, -R156.reuse ;  /* 0x8000009c09097221 */ /* 0x100fe20000000000 */
[--C-:B------:R-:W-:Y:S01]  /*4d50*/  FADD R10, R10, -R156.reuse ;  /* 0x8000009c0a0a7221 */ /* 0x100fe20000000000 */
[----:B------:R-:W-:Y:S01]  /*4d60*/  FMUL R7, R7, 1.4426950216293334961 ;  /* 0x3fb8aa3b07077820 */ /* 0x000fe20000400000 */
[----:B------:R-:W-:Y:S01]  /*4d70*/  FMUL R8, R8, 1.4426950216293334961 ;  /* 0x3fb8aa3b08087820 */ /* 0x000fe20000400000 */
[----:B------:R-:W-:Y:S01]  /*4d80*/  FMUL R9, R9, 1.4426950216293334961 ;  /* 0x3fb8aa3b09097820 */ /* 0x000fe20000400000 */
[----:B------:R-:W-:Y:S01]  /*4d90*/  MUFU.EX2 R37, R21 ;  /* 0x0000001500257308 */ /* 0x000fe20000000800 */
[----:B------:R-:W-:Y:S01]  /*4da0*/  FMUL R10, R10, 1.4426950216293334961 ;  /* 0x3fb8aa3b0a0a7820 */ /* 0x000fe20000400000 */
[--C-:B------:R-:W-:Y:S01]  /*4db0*/  FADD R11, R11, -R156.reuse ;  /* 0x8000009c0b0b7221 */ /* 0x100fe20000000000 */
[--C-:B------:R-:W-:Y:S01]  /*4dc0*/  FADD R12, R12, -R156.reuse ;  /* 0x8000009c0c0c7221 */ /* 0x100fe20000000000 */
[--C-:B------:R-:W-:Y:S01]  /*4dd0*/  FADD R13, R13, -R156.reuse ;  /* 0x8000009c0d0d7221 */ /* 0x100fe20000000000 */
[--C-:B------:R-:W-:Y:S01]  /*4de0*/  FADD R14, R14, -R156.reuse ;  /* 0x8000009c0e0e7221 */ /* 0x100fe20000000000 */
[----:B------:R-:W-:Y:S01]  /*4df0*/  FMUL R11, R11, 1.4426950216293334961 ;  /* 0x3fb8aa3b0b0b7820 */ /* 0x000fe20000400000 */
[----:B------:R-:W-:Y:S01]  /*4e00*/  FMUL R12, R12, 1.4426950216293334961 ;  /* 0x3fb8aa3b0c0c7820 */ /* 0x000fe20000400000 */
[----:B------:R-:W1:Y:S01]  /*4e10*/  MUFU.EX2 R22, R5 ;  /* 0x0000000500167308 */ /* 0x000e620000000800 */
[----:B0-----:R0:W-:Y:S01]  /*4e20*/  STSM.16.M88 [R71+0x6000], R157 ;  /* 0x0060009d47007844 */ /* 0x0011e20000000000 */
[----:B------:R-:W-:Y:S01]  /*4e30*/  FMUL R13, R13, 1.4426950216293334961 ;  /* 0x3fb8aa3b0d0d7820 */ /* 0x000fe20000400000 */
[----:B------:R-:W-:Y:S01]  /*4e40*/  FMUL R14, R14, 1.4426950216293334961 ;  /* 0x3fb8aa3b0e0e7820 */ /* 0x000fe20000400000 */
[--C-:B------:R-:W-:Y:S01]  /*4e50*/  FADD R15, R15, -R156.reuse ;  /* 0x8000009c0f0f7221 */ /* 0x100fe20000000000 */
[----:B------:R-:W-:Y:S01]  /*4e60*/  BAR.SYNC.DEFER_BLOCKING 0x0 ;  /* 0x0000000000007b1d */ /* 0x000fe20000010000 */
[--C-:B------:R-:W-:Y:S01]  /*4e70*/  FADD R16, R16, -R156.reuse ;  /* 0x8000009c10107221 */ /* 0x100fe20000000000 */
[--C-:B------:R-:W-:Y:S01]  /*4e80*/  FADD R17, R17, -R156.reuse ;  /* 0x8000009c11117221 */ /* 0x100fe20000000000 */
[----:B------:R-:W-:Y:S01]  /*4e90*/  FMUL R15, R15, 1.4426950216293334961 ;  /* 0x3fb8aa3b0f0f7820 */ /* 0x000fe20000400000 */
[--C-:B------:R-:W-:Y:S01]  /*4ea0*/  FADD R18, R18, -R156.reuse ;  /* 0x8000009c12127221 */ /* 0x100fe20000000000 */
[----:B------:R-:W-:Y:S01]  /*4eb0*/  FMUL R16, R16, 1.4426950216293334961 ;  /* 0x3fb8aa3b10107820 */ /* 0x000fe20000400000 */
[----:B------:R2:W3:Y:S01]  /*4ec0*/  MUFU.EX2 R140, R6 ;  /* 0x00000006008c7308 */ /* 0x0004e20000000800 */
[----:B------:R-:W-:Y:S01]  /*4ed0*/  FMUL R17, R17, 1.4426950216293334961 ;  /* 0x3fb8aa3b11117820 */ /* 0x000fe20000400000 */
[----:B------:R-:W-:Y:S01]  /*4ee0*/  FMUL R18, R18, 1.4426950216293334961 ;  /* 0x3fb8aa3b12127820 */ /* 0x000fe20000400000 */
[----:B------:R-:W-:Y:S01]  /*4ef0*/  FADD R19, R19, -R156 ;  /* 0x8000009c13137221 */ /* 0x000fe20000000000 */
[----:B------:R-:W-:Y:S01]  /*4f00*/  IADD3 R4, P1, PT, R148, UR11, RZ ;  /* 0x0000000b94047c10 */ /* 0x000fe2000ff3e0ff */
[----:B-1----:R-:W-:-:S02]  /*4f10*/  FADD R5, R37, R22 ;  /* 0x0000001625057221 */ /* 0x002fc40000000000 */
[----:B------:R-:W-:Y:S01]  /*4f20*/  FMUL R19, R19, 1.4426950216293334961 ;  /* 0x3fb8aa3b13137820 */ /* 0x000fe20000400000 */
[----:B------:R-:W1:Y:S01]  /*4f30*/  MUFU.EX2 R24, R7 ;  /* 0x0000000700187308 */ /* 0x000e620000000800 */
[----:B--2---:R-:W-:-:S07]  /*4f40*/  IADD3 R6, P2, PT, R146, UR11, RZ ;  /* 0x0000000b92067c10 */ /* 0x004fce000ff5e0ff */
[----:B------:R-:W2:Y:S01]  /*4f50*/  MUFU.EX2 R26, R8 ;  /* 0x00000008001a7308 */ /* 0x000ea20000000800 */
[----:B---3--:R-:W-:Y:S01]  /*4f60*/  FADD R5, R140, R5 ;  /* 0x000000058c057221 */ /* 0x008fe20000000000 */
[----:B------:R0:W3:Y:S01]  /*4f70*/  LDSM.16.M88 R160, [R70+UR7+0x6000] ;  /* 0x0060000746a0783b */ /* 0x0000e20008000000 */
[----:B------:R-:W4:Y:S05]  /*4f80*/  SYNCS.PHASECHK.TRANS64.TRYWAIT P0, [UR32], R20 ;  /* 0x00000014ff0075a7 */ /* 0x000f2a0008001120 */
[----:B------:R-:W5:Y:S01]  /*4f90*/  MUFU.EX2 R28, R9 ;  /* 0x00000009001c7308 */ /* 0x000f620000000800 */
[----:B-1----:R-:W-:-:S07]  /*4fa0*/  FADD R5, R24, R5 ;  /* 0x0000000518057221 */ /* 0x002fce0000000000 */
[----:B------:R-:W1:Y:S01]  /*4fb0*/  MUFU.EX2 R30, R10 ;  /* 0x0000000a001e7308 */ /* 0x000e620000000800 */
[----:B--2---:R-:W-:-:S07]  /*4fc0*/  FADD R5, R26, R5 ;  /* 0x000000051a057221 */ /* 0x004fce0000000000 */
[----:B------:R-:W2:Y:S01]  /*4fd0*/  MUFU.EX2 R141, R11 ;  /* 0x0000000b008d7308 */ /* 0x000ea20000000800 */
[----:B-----5:R-:W-:-:S07]  /*4fe0*/  FADD R5, R28, R5 ;  /* 0x000000051c057221 */ /* 0x020fce0000000000 */
        /* <DEDUP_REMOVED lines=15> */
[----:B--2---:R-:W-:-:S04]  /*50e0*/  FADD R5, R38, R5 ;  /* 0x0000000526057221 */ /* 0x004fc80000000000 */
[----:B-----5:R-:W-:-:S04]  /*50f0*/  FADD R5, R18, R5 ;  /* 0x0000000512057221 */ /* 0x020fc80000000000 */
[----:B-1----:R-:W-:Y:S01]  /*5100*/  FADD R158, R143, R5 ;  /* 0x000000058f9e7221 */ /* 0x002fe20000000000 */
[----:B------:R-:W-:-:S04]  /*5110*/  IADD3.X R5, PT, PT, R149, UR4, RZ, P1, !PT ;  /* 0x0000000495057c10 */ /* 0x000fc80008ffe4ff */
[----:B------:R0:W1:Y:S01]  /*5120*/  SHFL.BFLY PT, R159, R158, 0x10, 0x1f ;  /* 0x0e001f009e9f7f89 */ /* 0x00006200000e0000 */
[----:B---34-:R-:W-:Y:S05]  /*5130*/  @!P0 BRA `(.L_x_17) ;  /* 0x0000003c00988947 */ /* 0x018fea0003800000 */
.L_x_25:
[----:B------:R-:W-:Y:S01]  /*5140*/  IADD3 R10, P1, PT, R138, UR11, RZ ;  /* 0x0000000b8a0a7c10 */ /* 0x000fe2000ff3e0ff */
[----:B------:R2:W3:Y:S01]  /*5150*/  LDG.E.U8 R19, desc[UR26][R4.64] ;  /* 0x0000001a04137981 */ /* 0x0004e2000c1e1100 */
[----:B------:R-:W-:Y:S02]  /*5160*/  IADD3 R8, P0, PT, R144, UR11, RZ ;  /* 0x0000000b90087c10 */ /* 0x000fe4000ff1e0ff */
[----:B------:R-:W-:Y:S02]  /*5170*/  IADD3.X R11, PT, PT, R139, UR4, RZ, P1, !PT ;  /* 0x000000048b0b7c10 */ /* 0x000fe40008ffe4ff */
[----:B------:R-:W-:Y:S02]  /*5180*/  IADD3.X R9, PT, PT, R145, UR4, RZ, P0, !PT ;  /* 0x0000000491097c10 */ /* 0x000fe400087fe4ff */
[----:B------:R-:W-:Y:S01]  /*5190*/  IADD3 R14, P1, PT, R134, UR11, RZ ;  /* 0x0000000b860e7c10 */ /* 0x000fe2000ff3e0ff */
[----:B------:R-:W4:Y:S01]  /*51a0*/  LDG.E.U8 R25, desc[UR26][R10.64] ;  /* 0x0000001a0a197981 */ /* 0x000f22000c1e1100 */
[----:B------:R-:W-:-:S02]  /*51b0*/  IADD3 R12, P0, PT, R136, UR11, RZ ;  /* 0x0000000b880c7c10 */ /* 0x000fc4000ff1e0ff */
[----:B------:R-:W-:Y:S01]  /*51c0*/  IADD3.X R15, PT, PT, R135, UR4, RZ, P1, !PT ;  /* 0x00000004870f7c10 */ /* 0x000fe20008ffe4ff */
[----:B------:R5:W4:Y:S01]  /*51d0*/  LDG.E.U8 R23, desc[UR26][R8.64] ;  /* 0x0000001a08177981 */ /* 0x000b22000c1e1100 */
[----:B------:R-:W-:Y:S02]  /*51e0*/  IADD3.X R7, PT, PT, R147, UR4, RZ, P2, !PT ;  /* 0x0000000493077c10 */ /* 0x000fe400097fe4ff */
[----:B------:R-:W-:Y:S01]  /*51f0*/  IADD3.X R13, PT, PT, R137, UR4, RZ, P0, !PT ;  /* 0x00000004890d7c10 */ /* 0x000fe200087fe4ff */
[----:B------:R-:W4:Y:S01]  /*5200*/  LDG.E.U8 R29, desc[UR26][R14.64] ;  /* 0x0000001a0e1d7981 */ /* 0x000f22000c1e1100 */
[----:B--2---:R-:W-:Y:S02]  /*5210*/  IADD3 R4, P1, PT, R130, UR11, RZ ;  /* 0x0000000b82047c10 */ /* 0x004fe4000ff3e0ff */
[----:B------:R-:W-:Y:S01]  /*5220*/  IADD3 R16, P0, PT, R132, UR11, RZ ;  /* 0x0000000b84107c10 */ /* 0x000fe2000ff1e0ff */
[----:B------:R2:W4:Y:S01]  /*5230*/  LDG.E.U8 R21, desc[UR26][R6.64] ;  /* 0x0000001a06157981 */ /* 0x000522000c1e1100 */
[----:B------:R-:W-:-:S02]  /*5240*/  IADD3.X R5, PT, PT, R131, UR4, RZ, P1, !PT ;  /* 0x0000000483057c10 */ /* 0x000fc40008ffe4ff */
[----:B------:R-:W-:Y:S01]  /*5250*/  IADD3.X R17, PT, PT, R133, UR4, RZ, P0, !PT ;  /* 0x0000000485117c10 */ /* 0x000fe200087fe4ff */
[----:B------:R0:W4:Y:S01]  /*5260*/  LDG.E.U8 R27, desc[UR26][R12.64] ;  /* 0x0000001a0c1b7981 */ /* 0x000122000c1e1100 */
[----:B-----5:R-:W-:-:S03]  /*5270*/  IADD3 R8, P1, PT, R126, UR11, RZ ;  /* 0x0000000b7e087c10 */ /* 0x020fc6000ff3e0ff */
[----:B------:R5:W4:Y:S01]  /*5280*/  LDG.E.U8 R31, desc[UR26][R16.64] ;  /* 0x0000001a101f7981 */ /* 0x000b22000c1e1100 */
[----:B--2---:R-:W-:Y:S02]  /*5290*/  IADD3 R6, P0, PT, R128, UR11, RZ ;  /* 0x0000000b80067c10 */ /* 0x004fe4000ff1e0ff */
[----:B------:R-:W-:Y:S01]  /*52a0*/  IADD3.X R9, PT, PT, R127, UR4, RZ, P1, !PT ;  /* 0x000000047f097c10 */ /* 0x000fe20008ffe4ff */
[----:B------:R2:W4:Y:S01]  /*52b0*/  LDG.E.U8 R33, desc[UR26][R4.64] ;  /* 0x0000001a04217981 */ /* 0x000522000c1e1100 */
[----:B------:R-:W-:-:S04]  /*52c0*/  IADD3.X R7, PT, PT, R129, UR4, RZ, P0, !PT ;  /* 0x0000000481077c10 */ /* 0x000fc800087fe4ff */
[----:B------:R-:W4:Y:S04]  /*52d0*/  LDG.E.U8 R9, desc[UR26][R8.64] ;  /* 0x0000001a08097981 */ /* 0x000f28000c1e1100 */
[----:B------:R1:W4:Y:S01]  /*52e0*/  LDG.E.U8 R35, desc[UR26][R6.64] ;  /* 0x0000001a06237981 */ /* 0x000322000c1e1100 */
[----:B------:R-:W-:Y:S02]  /*52f0*/  IADD3 R10, P0, PT, R124, UR11, RZ ;  /* 0x0000000b7c0a7c10 */ /* 0x000fe4000ff1e0ff */
[----:B0-----:R-:W-:Y:S02]  /*5300*/  IADD3 R12, P1, PT, R122, UR11, RZ ;  /* 0x0000000b7a0c7c10 */ /* 0x001fe4000ff3e0ff */
[----:B------:R-:W-:Y:S02]  /*5310*/  IADD3.X R11, PT, PT, R125, UR4, RZ, P0, !PT ;  /* 0x000000047d0b7c10 */ /* 0x000fe400087fe4ff */
[----:B------:R-:W-:-:S02]  /*5320*/  IADD3 R14, P0, PT, R120, UR11, RZ ;  /* 0x0000000b780e7c10 */ /* 0x000fc4000ff1e0ff */
[----:B------:R-:W-:Y:S01]  /*5330*/  IADD3.X R13, PT, PT, R123, UR4, RZ, P1, !PT ;  /* 0x000000047b0d7c10 */ /* 0x000fe20008ffe4ff */
[----:B------:R-:W4:Y:S01]  /*5340*/  LDG.E.U8 R161, desc[UR26][R10.64] ;  /* 0x0000001a0aa17981 */ /* 0x000f22000c1e1100 */
[----:B------:R-:W-:Y:S02]  /*5350*/  IADD3.X R15, PT, PT, R121, UR4, RZ, P0, !PT ;  /* 0x00000004790f7c10 */ /* 0x000fe400087fe4ff */
[----:B-----5:R-:W-:Y:S01]  /*5360*/  IADD3 R16, P1, PT, R118, UR11, RZ ;  /* 0x0000000b76107c10 */ /* 0x020fe2000ff3e0ff */
[----:B------:R-:W5:Y:S01]  /*5370*/  LDG.E.U8 R163, desc[UR26][R12.64] ;  /* 0x0000001a0ca37981 */ /* 0x000f62000c1e1100 */
[----:B--2---:R-:W-:Y:S02]  /*5380*/  IADD3 R4, P2, PT, R116, UR11, RZ ;  /* 0x0000000b74047c10 */ /* 0x004fe4000ff5e0ff */
[----:B-1----:R-:W-:Y:S01]  /*5390*/  IADD3 R6, P0, PT, R114, UR11, RZ ;  /* 0x0000000b72067c10 */ /* 0x002fe2000ff1e0ff */
[----:B------:R-:W2:Y:S01]  /*53a0*/  LDG.E.U8 R165, desc[UR26][R14.64] ;  /* 0x0000001a0ea57981 */ /* 0x000ea2000c1e1100 */
[----:B------:R-:W-:-:S02]  /*53b0*/  IADD3.X R17, PT, PT, R119, UR4, RZ, P1, !PT ;  /* 0x0000000477117c10 */ /* 0x000fc40008ffe4ff */
[----:B------:R-:W-:Y:S02]  /*53c0*/  IADD3.X R5, PT, PT, R117, UR4, RZ, P2, !PT ;  /* 0x0000000475057c10 */ /* 0x000fe400097fe4ff */
[----:B------:R-:W-:Y:S01]  /*53d0*/  IADD3.X R7, PT, PT, R115, UR4, RZ, P0, !PT ;  /* 0x0000000473077c10 */ /* 0x000fe200087fe4ff */
[----:B------:R-:W2:Y:S04]  /*53e0*/  LDG.E.U8 R167, desc[UR26][R16.64] ;  /* 0x0000001a10a77981 */ /* 0x000ea8000c1e1100 */
[----:B------:R-:W2:Y:S04]  /*53f0*/  LDG.E.U8 R169, desc[UR26][R4.64] ;  /* 0x0000001a04a97981 */ /* 0x000ea8000c1e1100 */
[----:B------:R0:W2:Y:S01]  /*5400*/  LDG.E.U8 R171, desc[UR26][R6.64] ;  /* 0x0000001a06ab7981 */ /* 0x0000a2000c1e1100 */
[----:B------:R-:W-:-:S02]  /*5410*/  F2FP.SATFINITE.E4M3.F32.PACK_AB_MERGE_C R140, R24, R140, RZ ;  /* 0x0000008c188c723e */ /* 0x000fc400048070ff */
[----:B------:R-:W-:Y:S02]  /*5420*/  F2FP.SATFINITE.E4M3.F32.PACK_AB_MERGE_C R141, R141, R30, RZ ;  /* 0x0000001e8d8d723e */ /* 0x000fe400048070ff */
[----:B------:R-:W-:Y:S02]  /*5430*/  F2FP.SATFINITE.E4M3.F32.PACK_AB_MERGE_C R142, R34, R142, RZ ;  /* 0x0000008e228e723e */ /* 0x000fe400048070ff */
[----:B------:R-:W-:Y:S02]  /*5440*/  F2FP.SATFINITE.E4M3.F32.PACK_AB_MERGE_C R143, R143, R18, RZ ;  /* 0x000000128f8f723e */ /* 0x000fe400048070ff */
[----:B------:R-:W-:Y:S02]  /*5450*/  F2FP.SATFINITE.E4M3.F32.PACK_AB_MERGE_C R141, R28, R26, R141 ;  /* 0x0000001a1c8d723e */ /* 0x000fe4000480708d */
[----:B------:R-:W-:Y:S02]  /*5460*/  F2FP.SATFINITE.E4M3.F32.PACK_AB_MERGE_C R140, R22, R37, R140 ;  /* 0x00000025168c723e */ /* 0x000fe4000480708c */
[----:B------:R-:W-:-:S02]  /*5470*/  F2FP.SATFINITE.E4M3.F32.PACK_AB_MERGE_C R142, R39, R32, R142 ;  /* 0x00000020278e723e */ /* 0x000fc4000480708e */
[----:B------:R-:W-:Y:S01]  /*5480*/  F2FP.SATFINITE.E4M3.F32.PACK_AB_MERGE_C R143, R38, R36, R143 ;  /* 0x00000024268f723e */ /* 0x000fe2000480708f */
[----:B------:R-:W-:Y:S01]  /*5490*/  ULEA UR32, UR31, UR7, 0x3 ;  /* 0x000000071f207291 */ /* 0x000fe2000f8e18ff */
[----:B------:R-:W-:-:S03]  /*54a0*/  FADD R158, R158, R159 ;  /* 0x0000009f9e9e7221 */ /* 0x000fc60000000000 */
[----:B------:R-:W-:Y:S01]  /*54b0*/  UIADD3 UR32, UPT, UPT, UR32, 0x8000, URZ ;  /* 0x0000800020207890 */ /* 0x000fe2000fffe0ff */
[----:B---3--:R-:W-:Y:S04]  /*54c0*/  STS.U8 [R76+UR7+0x7000], R19 ;  /* 0x007000134c007988 */ /* 0x008fe80008000007 */
[----:B----4-:R-:W-:Y:S04]  /*54d0*/  STS.U8 [R76+UR7+0x7300], R25 ;  /* 0x007300194c007988 */ /* 0x010fe80008000007 */
[----:B------:R-:W-:Y:S04]  /*54e0*/  STS.U8 [R76+UR7+0x7200], R23 ;  /* 0x007200174c007988 */ /* 0x000fe80008000007 */
[----:B------:R-:W-:Y:S04]  /*54f0*/  STS.U8 [R76+UR7+0x7500], R29 ;  /* 0x0075001d4c007988 */ /* 0x000fe80008000007 */
[----:B------:R-:W-:Y:S04]  /*5500*/  STS.U8 [R76+UR7+0x7100], R21 ;  /* 0x007100154c007988 */ /* 0x000fe80008000007 */
[----:B------:R-:W-:Y:S04]  /*5510*/  STS.U8 [R76+UR7+0x7400], R27 ;  /* 0x0074001b4c007988 */ /* 0x000fe80008000007 */
[----:B------:R-:W-:Y:S04]  /*5520*/  STS.U8 [R76+UR7+0x7600], R31 ;  /* 0x0076001f4c007988 */ /* 0x000fe80008000007 */
[----:B------:R-:W-:Y:S04]  /*5530*/  STS.U8 [R76+UR7+0x7700], R33 ;  /* 0x007700214c007988 */ /* 0x000fe80008000007 */
[----:B------:R-:W-:Y:S04]  /*5540*/  STS.U8 [R76+UR7+0x7900], R9 ;  /* 0x007900094c007988 */ /* 0x000fe80008000007 */
[----:B------:R0:W-:Y:S02]  /*5550*/  STS.U8 [R76+UR7+0x7800], R35 ;  /* 0x007800234c007988 */ /* 0x0001e40008000007 */
[----:B0-----:R-:W0:Y:S02]  /*5560*/  LDTM.x64 R4, tmem[UR8] ;  /* 0x00000008000479ee */ /* 0x001e240008340000 */
[----:B------:R-:W-:Y:S04]  /*5570*/  STS.U8 [R76+UR7+0x7a00], R161 ;  /* 0x007a00a14c007988 */ /* 0x000fe80008000007 */
[----:B-----5:R-:W-:Y:S04]  /*5580*/  STS.U8 [R76+UR7+0x7b00], R163 ;  /* 0x007b00a34c007988 */ /* 0x020fe80008000007 */
[----:B--2---:R-:W-:Y:S04]  /*5590*/  STS.U8 [R76+UR7+0x7c00], R165 ;  /* 0x007c00a54c007988 */ /* 0x004fe80008000007 */
[----:B------:R-:W-:Y:S04]  /*55a0*/  STS.U8 [R76+UR7+0x7d00], R167 ;  /* 0x007d00a74c007988 */ /* 0x000fe80008000007 */
[----:B------:R-:W-:Y:S04]  /*55b0*/  STS.U8 [R76+UR7+0x7e00], R169 ;  /* 0x007e00a94c007988 */ /* 0x000fe80008000007 */
[----:B------:R-:W-:Y:S01]  /*55c0*/  STS.U8 [R76+UR7+0x7f00], R171 ;  /* 0x007f00ab4c007988 */ /* 0x000fe20008000007 */
[C---:B0-----:R-:W-:Y:S01]  /*55d0*/  FMUL R4, R160.reuse, R4 ;  /* 0x00000004a0047220 */ /* 0x041fe20000400000 */
        /* <DEDUP_REMOVED lines=62> */
[----:B------:R-:W-:Y:S01]  /*59c0*/  FMUL R67, R160, R67 ;  /* 0x00000043a0437220 */ /* 0x000fe20000400000 */
[----:B------:R0:W-:Y:S01]  /*59d0*/  STS.128 [R79+0x4000], R140 ;  /* 0x0040008c4f007388 */ /* 0x0001e20000000c00 */
[----:B------:R-:W-:-:S02]  /*59e0*/  NOP ;  /* 0x0000000000007918 */ /* 0x000fc40000000000 */
[----:B------:R1:W-:Y:S01]  /*59f0*/  STTM.x64 tmem[UR8], R4 ;  /* 0x00000004000079ed */ /* 0x0003e20008340008 */
[----:B------:R-:W2:Y:S02]  /*5a00*/  FENCE.VIEW.ASYNC.T ;  /* 0x00000000000073c6 */ /* 0x000ea40000000200 */
[----:B--2---:R-:W-:Y:S06]  /*5a10*/  BAR.SYNC.DEFER_BLOCKING 0x0 ;  /* 0x0000000000007b1d */ /* 0x004fec0000010000 */
[----:B------:R2:W-:Y:S06]  /*5a20*/  MEMBAR.ALL.CTA ;  /* 0x0000000000007992 */ /* 0x0005ec0000008000 */
[----:B--2---:R-:W2:Y:S01]  /*5a30*/  FENCE.VIEW.ASYNC.S ;  /* 0x00000000000073c6 */ /* 0x004ea20000000000 */
[----:B0-----:R-:W-:Y:S01]  /*5a40*/  IMAD.MOV.U32 R140, RZ, RZ, R152 ;  /* 0x000000ffff8c7224 */ /* 0x001fe200078e0098 */
[----:B--2---:R-:W-:Y:S06]  /*5a50*/  BAR.SYNC.DEFER_BLOCKING 0x0 ;  /* 0x0000000000007b1d */ /* 0x004fec0000010000 */
[----:B------:R-:W-:Y:S05]  /*5a60*/  BRA.U UP1, `(.L_x_18) ;  /* 0x0000000101287547 */ /* 0x000fea000b800000 */
[----:B------:R-:W-:Y:S01]  /*5a70*/  UMOV UR4, UR32 ;  /* 0x0000002000047c82 */ /* 0x000fe20008000000 */
[----:B------:R-:W-:Y:S01]  /*5a80*/  UMOV UR5, URZ ;  /* 0x000000ff00057c82 */ /* 0x000fe20008000000 */
[----:B------:R-:W-:Y:S01]  /*5a90*/  UMOV UR18, UR29 ;  /* 0x0000001d00127c82 */ /* 0x000fe20008000000 */
[----:B------:R-:W-:Y:S01]  /*5aa0*/  UMOV UR19, 0xc0004010 ;  /* 0xc000401000137882 */ /* 0x000fe20000000000 */
[----:B------:R-:W-:Y:S01]  /*5ab0*/  UMOV UR22, 0x0 ;  /* 0x0000000000167882 */ /* 0x000fe20000000000 */
[----:B------:R-:W-:Y:S01]  /*5ac0*/  UMOV UR23, 0x8200010 ;  /* 0x0820001000177882 */ /* 0x000fe20000000000 */
[----:B------:R-:W-:Y:S01]  /*5ad0*/  UMOV UR4, UR4 ;  /* 0x0000000400047c82 */ /* 0x000fe20008000000 */
[----:B------:R0:W-:Y:S01]  /*5ae0*/  UTCQMMA gdesc[UR16], gdesc[UR18], tmem[UR33], tmem[UR22], idesc[UR23], UPT ;  /* 0x00ff1612100075ea */ /* 0x0001e2000b800321 */
[----:B------:R0:W-:Y:S01]  /*5af0*/  UTCBAR [UR4], URZ ;  /* 0x000000ff040073e9 */ /* 0x0001e200080000ff */
[----:B------:R-:W-:Y:S02]  /*5b00*/  NOP ;  /* 0x0000000000007918 */ /* 0x000fe40000000000 */
.L_x_18:
[----:B------:R-:W-:Y:S01]  /*5b10*/  ISETP.GE.U32.AND P0, PT, R154, R151, PT ;  /* 0x000000979a00720c */ /* 0x000fe20003f06070 */
[----:B------:R-:W-:Y:S01]  /*5b20*/  UIADD3 UR31, UPT, UPT, UR31, 0x1, URZ ;  /* 0x000000011f1f7890 */ /* 0x000fe2000fffe0ff */
[----:B------:R-:W-:Y:S01]  /*5b30*/  FFMA R150, R157, R150, R158 ;  /* 0x000000969d967223 */ /* 0x000fe2000000009e */
[----:B------:R-:W-:Y:S01]  /*5b40*/  UIADD3 UR11, UPT, UPT, UR30, UR11, URZ ;  /* 0x0000000b1e0b7290 */ /* 0x000fe2000fffe0ff */
[----:B------:R-:W-:Y:S01]  /*5b50*/  ISETP.GE.U32.AND.EX P0, PT, R155, RZ, PT, P0 ;  /* 0x000000ff9b00720c */ /* 0x000fe20003f06100 */
[----:B------:R-:W-:Y:S01]  /*5b60*/  UISETP.GT.AND UP2, UPT, UR31, 0x1, UPT ;  /* 0x000000011f00788c */ /* 0x000fe2000bf44270 */
[----:B------:R-:W-:Y:S02]  /*5b70*/  IMAD.IADD R153, R109, 0x1, R153 ;  /* 0x000000016d997824 */ /* 0x000fe400078e0299 */
[----:B-1----:R-:W-:Y:S01]  /*5b80*/  IMAD.MOV.U32 R20, RZ, RZ, R140 ;  /* 0x000000ffff147224 */ /* 0x002fe200078e008c */
[----:B0-----:R-:W-:Y:S01]  /*5b90*/  USEL UR4, URZ, 0x1, !UP2 ;  /* 0x00000001ff047887 */ /* 0x001fe2000d000000 */
[----:B------:R-:W-:Y:S01]  /*5ba0*/  IMAD.MOV.U32 R143, RZ, RZ, R156 ;  /* 0x000000ffff8f7224 */ /* 0x000fe200078e009c */
[----:B------:R-:W-:-:S04]  /*5bb0*/  USEL UR31, UR31, URZ, !UP2 ;  /* 0x000000ff1f1f7287 */ /* 0x000fc8000d000000 */
[----:B------:R-:W-:Y:S02]  /*5bc0*/  LOP3.LUT R152, R152, UR4, RZ, 0x3c, !PT ;  /* 0x0000000498987c12 */ /* 0x000fe4000f8e3cff */
[----:B------:R-:W-:Y:S06]  /*5bd0*/  @!P0 BRA `(.L_x_19) ;  /* 0xffffffe000f88947 */ /* 0x000fec000383ffff */
[----:B------:R-:W-:Y:S01]  /*5be0*/  ISETP.GE.AND P0, PT, R72, 0x1, PT ;  /* 0x000000014800780c */ /* 0x000fe20003f06270 */
[----:B------:R-:W-:-:S12]  /*5bf0*/  IMAD.MOV.U32 R143, RZ, RZ, R156 ;  /* 0x000000ffff8f7224 */ /* 0x000fd800078e009c */
[----:B------:R-:W-:Y:S05]  /*5c00*/  @!P0 BRA `(.L_x_14) ;  /* 0x0000000000108947 */ /* 0x000fea0003800000 */
[----:B------:R-:W-:-:S04]  /*5c10*/  IMAD.U32 R4, R140, -0x80000000, RZ ;  /* 0x800000008c047824 */ /* 0x000fc800078e00ff */
[----:B------:R-:W0:Y:S02]  /*5c20*/  SYNCS.PHASECHK.TRANS64.TRYWAIT P0, [UR32], R4 ;  /* 0x00000004ff0075a7 */ /* 0x000e240008001120 */
[----:B0-----:R-:W-:Y:S05]  /*5c30*/  @!P0 BRA `(.L_x_20) ;  /* 0x0000003000e48947 */ /* 0x001fea0003800000 */
.L_x_26:
[----:B------:R-:W-:-:S07]  /*5c40*/  IMAD.MOV.U32 R143, RZ, RZ, R156 ;  /* 0x000000ffff8f7224 */ /* 0x000fce00078e009c */
.L_x_14:
[----:B------:R-:W-:Y:S01]  /*5c50*/  BAR.SYNC.DEFER_BLOCKING 0x0 ;  /* 0x0000000000007b1d */ /* 0x000fe20000010000 */
[----:B------:R-:W-:Y:S02]  /*5c60*/  FSETP.GEU.AND P1, PT, R150, 1.175494350822287508e-38, PT ;  /* 0x008000009600780b */ /* 0x000fe40003f2e000 */
[----:B------:R-:W-:Y:S02]  /*5c70*/  LEA R74, R68, UR7, 0x5 ;  /* 0x00000007444a7c11 */ /* 0x000fe4000f8e28ff */
[----:B------:R-:W-:Y:S01]  /*5c80*/  FSEL R68, RZ, -23, P1 ;  /* 0xc1b80000ff447808 */ /* 0x000fe20000800000 */
[----:B------:R-:W1:Y:S02]  /*5c90*/  LDCU.64 UR4, c[0x0][0x3e0] ;  /* 0x00007c00ff0477ac */ /* 0x000e640008000a00 */
[----:B------:R-:W-:Y:S01]  /*5ca0*/  IMAD R69, R69, 0x10, R74 ;  /* 0x0000001045457824 */ /* 0x000fe200078e024a */
[----:B------:R-:W3:Y:S02]  /*5cb0*/  @!P6 SYNCS.CCTL.IV [UR7+0x8000] ;  /* 0x00800000ff00e9b1 */ /* 0x000ee40008000007 */
[----:B---3--:R-:W-:Y:S01]  /*5cc0*/  BAR.SYNC.DEFER_BLOCKING 0x0 ;  /* 0x0000000000007b1d */ /* 0x008fe20000010000 */
[----:B-1----:R-:W-:-:S05]  /*5cd0*/  UIMAD UR4, UR6, UR4, URZ ;  /* 0x00000004060472a4 */ /* 0x002fca000f8e02ff */
[----:B------:R-:W1:Y:S02]  /*5ce0*/  @!P6 SYNCS.CCTL.IV [UR7+0x8008] ;  /* 0x00800800ff00e9b1 */ /* 0x000e640008000007 */
[----:B-1----:R1:W-:Y:S01]  /*5cf0*/  STSM.16.M88 [R71], R150 ;  /* 0x0000009647007844 */ /* 0x0023e20000000000 */
[----:B------:R-:W-:Y:S01]  /*5d00*/  BAR.SYNC.DEFER_BLOCKING 0x0 ;  /* 0x0000000000007b1d */ /* 0x000fe20000010000 */
[----:B-1----:R-:W-:-:S05]  /*5d10*/  @!P1 FMUL R150, R150, 8388608 ;  /* 0x4b00000096969820 */ /* 0x002fca0000400000 */
[----:B0-----:R-:W0:Y:S01]  /*5d20*/  LDTM.x64 R4, tmem[UR8] ;  /* 0x00000008000479ee */ /* 0x001e220008340000 */
[----:B------:R-:W-:-:S05]  /*5d30*/  VIADD R73, R150, 0xc0cafb0d ;  /* 0xc0cafb0d96497836 */ /* 0x000fca0000000000 */
[----:B------:R-:W-:-:S04]  /*5d40*/  LOP3.LUT R73, R73, 0xff800000, RZ, 0xc0, !PT ;  /* 0xff80000049497812 */ /* 0x000fc800078ec0ff */
[----:B------:R-:W-:Y:S01]  /*5d50*/  I2FP.F32.S32 R75, R73 ;  /* 0x00000049004b7245 */ /* 0x000fe20000201400 */
[----:B------:R-:W-:Y:S01]  /*5d60*/  IMAD.IADD R73, R150, 0x1, -R73 ;  /* 0x0000000196497824 */ /* 0x000fe200078e0a49 */
[----:B------:R-:W1:Y:S03]  /*5d70*/  LDSM.16.M88 R72, [R70+UR7] ;  /* 0x000000074648783b */ /* 0x000e660008000000 */
[----:B------:R-:W-:Y:S01]  /*5d80*/  FADD R73, R73, -1 ;  /* 0xbf80000049497421 */ /* 0x000fe20000000000 */
[----:B------:R-:W-:Y:S01]  /*5d90*/  NOP ;  /* 0x0000000000007918 */ /* 0x000fe20000000000 */
[----:B------:R-:W-:Y:S01]  /*5da0*/  FFMA.FTZ R68, R75, 1.1920928955078125e-07, R68 ;  /* 0x340000004b447823 */ /* 0x000fe20000010044 */
[----:B0-----:R-:W-:Y:S01]  /*5db0*/  BAR.SYNC.DEFER_BLOCKING 0x0 ;  /* 0x0000000000007b1d */ /* 0x001fe20000010000 */
[C---:B-1----:R-:W-:Y:S02]  /*5dc0*/  FSETP.GT.AND P0, PT, |R72|.reuse, 8.50705917302346158658e+37, PT ;  /* 0x7e8000004800780b */ /* 0x042fe40003f04200 */
[----:B------:R-:W-:-:S11]  /*5dd0*/  FSETP.GEU.AND P1, PT, |R72|, 1.175494350822287508e-38, PT ;  /* 0x008000004800780b */ /* 0x000fd60003f2e200 */
[----:B------:R-:W-:Y:S01]  /*5de0*/  @P0 FMUL R72, R72, 0.25 ;  /* 0x3e80000048480820 */ /* 0x000fe20000400000 */
[----:B------:R-:W-:Y:S01]  /*5df0*/  @P0 FMUL R4, R4, 0.25 ;  /* 0x3e80000004040820 */ /* 0x000fe20000400000 */
[----:B------:R-:W-:Y:S01]  /*5e00*/  @P0 FMUL R5, R5, 0.25 ;  /* 0x3e80000005050820 */ /* 0x000fe20000400000 */
[----:B------:R-:W-:Y:S01]  /*5e10*/  @P0 FMUL R6, R6, 0.25 ;  /* 0x3e80000006060820 */ /* 0x000fe20000400000 */
[----:B------:R-:W-:Y:S01]  /*5e20*/  @!P1 FMUL R72, R72, 16777216 ;  /* 0x4b80000048489820 */ /* 0x000fe20000400000 */
[----:B------:R-:W-:Y:S01]  /*5e30*/  @P0 FMUL R7, R7, 0.25 ;  /* 0x3e80000007070820 */ /* 0x000fe20000400000 */
[----:B------:R-:W-:Y:S01]  /*5e40*/  @P0 FMUL R8, R8, 0.25 ;  /* 0x3e80000008080820 */ /* 0x000fe20000400000 */
[----:B------:R-:W-:Y:S01]  /*5e50*/  @P0 FMUL R9, R9, 0.25 ;  /* 0x3e80000009090820 */ /* 0x000fe20000400000 */
[----:B------:R-:W-:Y:S01]  /*5e60*/  @P0 FMUL R12, R12, 0.25 ;  /* 0x3e8000000c0c0820 */ /* 0x000fe20000400000 */
[----:B------:R-:W-:Y:S01]  /*5e70*/  @P0 FMUL R13, R13, 0.25 ;  /* 0x3e8000000d0d0820 */ /* 0x000fe20000400000 */
[----:B------:R-:W0:Y:S01]  /*5e80*/  MUFU.RCP R72, R72 ;  /* 0x0000004800487308 */ /* 0x000e220000001000 */
[----:B------:R-:W-:Y:S01]  /*5e90*/  @P0 FMUL R14, R14, 0.25 ;  /* 0x3e8000000e0e0820 */ /* 0x000fe20000400000 */
        /* <DEDUP_REMOVED lines=15> */
[----:B------:R-:W-:Y:S01]  /*5f90*/  @!P1 FMUL R4, R4, 16777216 ;  /* 0x4b80000004049820 */ /* 0x000fe20000400000 */
        /* <DEDUP_REMOVED lines=141> */
[----:B------:R-:W-:Y:S01]  /*6870*/  F2FP.SATFINITE.E4M3.F32.PACK_AB_MERGE_C R4, R5, R4, RZ ;  /* 0x000000040504723e */ /* 0x000fe200048070ff */
        /* <DEDUP_REMOVED lines=34> */
[----:B------:R-:W-:-:S02]  /*6aa0*/  F2FP.SATFINITE.E4M3.F32.PACK_AB_MERGE_C R26, R27, R26, RZ ;  /* 0x0000001a1b1a723e */ /* 0x000fc400048070ff */
[----:B------:R-:W-:Y:S02]  /*6ab0*/  F2FP.SATFINITE.E4M3.F32.PACK_AB_MERGE_C R36, R37, R36, RZ ;  /* 0x000000242524723e */ /* 0x000fe400048070ff */
[----:B------:R-:W-:Y:S02]  /*6ac0*/  F2FP.SATFINITE.E4M3.F32.PACK_AB_MERGE_C R38, R39, R38, RZ ;  /* 0x000000262726723e */ /* 0x000fe400048070ff */
[----:B------:R-:W-:Y:S02]  /*6ad0*/  LOP3.LUT R21, R4, 0xffff, RZ, 0xc0, !PT ;  /* 0x0000ffff04157812 */ /* 0x000fe400078ec0ff */
[----:B------:R-:W-:Y:S02]  /*6ae0*/  LOP3.LUT R72, R6, 0xffff, RZ, 0xc0, !PT ;  /* 0x0000ffff06487812 */ /* 0x000fe400078ec0ff */
[----:B------:R-:W-:Y:S02]  /*6af0*/  LOP3.LUT R23, R8, 0xffff, RZ, 0xc0, !PT ;  /* 0x0000ffff08177812 */ /* 0x000fe400078ec0ff */
[----:B------:R-:W-:-:S02]  /*6b00*/  LOP3.LUT R25, R12, 0xffff, RZ, 0xc0, !PT ;  /* 0x0000ffff0c197812 */ /* 0x000fc400078ec0ff */
[----:B------:R-:W-:Y:S02]  /*6b10*/  LOP3.LUT R14, R14, 0xffff, RZ, 0xc0, !PT ;  /* 0x0000ffff0e0e7812 */ /* 0x000fe400078ec0ff */
[----:B------:R-:W-:Y:S02]  /*6b20*/  LOP3.LUT R27, R16, 0xffff, RZ, 0xc0, !PT ;  /* 0x0000ffff101b7812 */ /* 0x000fe400078ec0ff */
[----:B------:R-:W-:Y:S02]  /*6b30*/  LOP3.LUT R20, R20, 0xffff, RZ, 0xc0, !PT ;  /* 0x0000ffff14147812 */ /* 0x000fe400078ec0ff */
[----:B------:R-:W-:Y:S02]  /*6b40*/  LOP3.LUT R39, R24, 0xffff, RZ, 0xc0, !PT ;  /* 0x0000ffff18277812 */ /* 0x000fe400078ec0ff */
[----:B------:R-:W-:Y:S02]  /*6b50*/  LOP3.LUT R37, R22, 0xffff, RZ, 0xc0, !PT ;  /* 0x0000ffff16257812 */ /* 0x000fe400078ec0ff */
[----:B------:R-:W-:-:S02]  /*6b60*/  F2FP.SATFINITE.E4M3.F32.PACK_AB_MERGE_C R28, R29, R28, RZ ;  /* 0x0000001c1d1c723e */ /* 0x000fc400048070ff */
[----:B------:R-:W-:Y:S02]  /*6b70*/  F2FP.SATFINITE.E4M3.F32.PACK_AB_MERGE_C R30, R31, R30, RZ ;  /* 0x0000001e1f1e723e */ /* 0x000fe400048070ff */
[----:B------:R-:W-:Y:S02]  /*6b80*/  F2FP.SATFINITE.E4M3.F32.PACK_AB_MERGE_C R32, R33, R32, RZ ;  /* 0x000000202120723e */ /* 0x000fe400048070ff */
[----:B------:R-:W-:Y:S02]  /*6b90*/  F2FP.SATFINITE.E4M3.F32.PACK_AB_MERGE_C R40, R41, R40, RZ ;  /* 0x000000282928723e */ /* 0x000fe400048070ff */
[----:B------:R-:W-:Y:S02]  /*6ba0*/  F2FP.SATFINITE.E4M3.F32.PACK_AB_MERGE_C R44, R45, R44, RZ ;  /* 0x0000002c2d2c723e */ /* 0x000fe400048070ff */
[----:B------:R-:W-:Y:S02]  /*6bb0*/  F2FP.SATFINITE.E4M3.F32.PACK_AB_MERGE_C R46, R47, R46, RZ ;  /* 0x0000002e2f2e723e */ /* 0x000fe400048070ff */
[----:B------:R-:W-:-:S02]  /*6bc0*/  F2FP.SATFINITE.E4M3.F32.PACK_AB_MERGE_C R48, R49, R48, RZ ;  /* 0x000000303130723e */ /* 0x000fc400048070ff */
[----:B------:R-:W-:Y:S02]  /*6bd0*/  F2FP.SATFINITE.E4M3.F32.PACK_AB_MERGE_C R42, R43, R42, RZ ;  /* 0x0000002a2b2a723e */ /* 0x000fe400048070ff */
[----:B------:R-:W-:Y:S02]  /*6be0*/  F2FP.SATFINITE.E4M3.F32.PACK_AB_MERGE_C R50, R51, R50, RZ ;  /* 0x000000323332723e */ /* 0x000fe400048070ff */
[----:B------:R-:W-:Y:S02]  /*6bf0*/  F2FP.SATFINITE.E4M3.F32.PACK_AB_MERGE_C R52, R53, R52, RZ ;  /* 0x000000343534723e */ /* 0x000fe400048070ff */
[----:B------:R-:W-:Y:S02]  /*6c00*/  F2FP.SATFINITE.E4M3.F32.PACK_AB_MERGE_C R54, R55, R54, RZ ;  /* 0x000000363736723e */ /* 0x000fe400048070ff */
[----:B------:R-:W-:Y:S02]  /*6c10*/  F2FP.SATFINITE.E4M3.F32.PACK_AB_MERGE_C R56, R57, R56, RZ ;  /* 0x000000383938723e */ /* 0x000fe400048070ff */
[----:B------:R-:W-:-:S02]  /*6c20*/  PRMT R5, R23, 0x3340, R0 ;  /* 0x0000334017057816 */ /* 0x000fc40000000000 */
[--C-:B------:R-:W-:Y:S02]  /*6c30*/  PRMT R7, R27, 0x3340, R0.reuse ;  /* 0x000033401b077816 */ /* 0x100fe40000000000 */
[----:B------:R-:W-:Y:S02]  /*6c40*/  PRMT R9, R39, 0x3340, R0 ;  /* 0x0000334027097816 */ /* 0x000fe40000000000 */
[----:B------:R-:W-:Y:S02]  /*6c50*/  PRMT R4, R21, 0x3340, R72 ;  /* 0x0000334015047816 */ /* 0x000fe40000000048 */
[----:B------:R-:W-:Y:S02]  /*6c60*/  PRMT R6, R25, 0x3340, R14 ;  /* 0x0000334019067816 */ /* 0x000fe4000000000e */
[----:B------:R-:W-:Y:S02]  /*6c70*/  PRMT R8, R20, 0x3340, R37 ;  /* 0x0000334014087816 */ /* 0x000fe40000000025 */
[----:B------:R-:W-:-:S02]  /*6c80*/  LOP3.LUT R28, R28, 0xffff, RZ, 0xc0, !PT ;  /* 0x0000ffff1c1c7812 */ /* 0x000fc400078ec0ff */
[----:B------:R-:W-:Y:S02]  /*6c90*/  LOP3.LUT R41, R30, 0xffff, RZ, 0xc0, !PT ;  /* 0x0000ffff1e297812 */ /* 0x000fe400078ec0ff */
[----:B------:R-:W-:Y:S02]  /*6ca0*/  LOP3.LUT R43, R32, 0xffff, RZ, 0xc0, !PT ;  /* 0x0000ffff202b7812 */ /* 0x000fe400078ec0ff */
[----:B------:R-:W-:Y:S02]  /*6cb0*/  LOP3.LUT R36, R36, 0xffff, RZ, 0xc0, !PT ;  /* 0x0000ffff24247812 */ /* 0x000fe400078ec0ff */
[----:B------:R-:W-:Y:S02]  /*6cc0*/  LOP3.LUT R45, R38, 0xffff, RZ, 0xc0, !PT ;  /* 0x0000ffff262d7812 */ /* 0x000fe400078ec0ff */
[----:B------:R-:W-:Y:S02]  /*6cd0*/  LOP3.LUT R47, R40, 0xffff, RZ, 0xc0, !PT ;  /* 0x0000ffff282f7812 */ /* 0x000fe400078ec0ff */
[----:B------:R-:W-:-:S02]  /*6ce0*/  LOP3.LUT R44, R44, 0xffff, RZ, 0xc0, !PT ;  /* 0x0000ffff2c2c7812 */ /* 0x000fc400078ec0ff */
[----:B------:R-:W-:Y:S02]  /*6cf0*/  LOP3.LUT R49, R46, 0xffff, RZ, 0xc0, !PT ;  /* 0x0000ffff2e317812 */ /* 0x000fe400078ec0ff */
[----:B------:R-:W-:Y:S02]  /*6d00*/  LOP3.LUT R51, R48, 0xffff, RZ, 0xc0, !PT ;  /* 0x0000ffff30337812 */ /* 0x000fe400078ec0ff */
[----:B------:R-:W-:Y:S02]  /*6d10*/  F2FP.SATFINITE.E4M3.F32.PACK_AB_MERGE_C R10, R11, R10, RZ ;  /* 0x0000000a0b0a723e */ /* 0x000fe400048070ff */
[----:B------:R-:W-:Y:S02]  /*6d20*/  PRMT R11, R4, 0x5410, R5 ;  /* 0x00005410040b7816 */ /* 0x000fe40000000005 */
[----:B------:R-:W-:Y:S02]  /*6d30*/  PRMT R13, R6, 0x5410, R7 ;  /* 0x00005410060d7816 */ /* 0x000fe40000000007 */
[----:B------:R-:W-:-:S02]  /*6d40*/  PRMT R15, R8, 0x5410, R9 ;  /* 0x00005410080f7816 */ /* 0x000fc40000000009 */
[----:B------:R-:W-:Y:S02]  /*6d50*/  LOP3.LUT R52, R52, 0xffff, RZ, 0xc0, !PT ;  /* 0x0000ffff34347812 */ /* 0x000fe400078ec0ff */
[----:B------:R-:W-:Y:S02]  /*6d60*/  LOP3.LUT R53, R54, 0xffff, RZ, 0xc0, !PT ;  /* 0x0000ffff36357812 */ /* 0x000fe400078ec0ff */
[----:B------:R-:W-:Y:S02]  /*6d70*/  LOP3.LUT R55, R56, 0xffff, RZ, 0xc0, !PT ;  /* 0x0000ffff38377812 */ /* 0x000fe400078ec0ff */
[----:B------:R-:W-:Y:S02]  /*6d80*/  F2FP.SATFINITE.E4M3.F32.PACK_AB_MERGE_C R60, R61, R60, RZ ;  /* 0x0000003c3d3c723e */ /* 0x000fe400048070ff */
[----:B------:R-:W-:Y:S02]  /*6d90*/  F2FP.SATFINITE.E4M3.F32.PACK_AB_MERGE_C R62, R63, R62, RZ ;  /* 0x0000003e3f3e723e */ /* 0x000fe400048070ff */
[----:B------:R-:W-:-:S02]  /*6da0*/  F2FP.SATFINITE.E4M3.F32.PACK_AB_MERGE_C R64, R65, R64, RZ ;  /* 0x000000404140723e */ /* 0x000fc400048070ff */
[--C-:B------:R-:W-:Y:S02]  /*6db0*/  PRMT R5, R43, 0x3340, R0.reuse ;  /* 0x000033402b057816 */ /* 0x100fe40000000000 */
[--C-:B------:R-:W-:Y:S02]  /*6dc0*/  PRMT R7, R47, 0x3340, R0.reuse ;  /* 0x000033402f077816 */ /* 0x100fe40000000000 */
[----:B------:R-:W-:Y:S02]  /*6dd0*/  PRMT R9, R51, 0x3340, R0 ;  /* 0x0000334033097816 */ /* 0x000fe40000000000 */
[----:B------:R-:W-:Y:S02]  /*6de0*/  PRMT R4, R28, 0x3340, R41 ;  /* 0x000033401c047816 */ /* 0x000fe40000000029 */
[----:B------:R-:W-:Y:S02]  /*6df0*/  PRMT R6, R36, 0x3340, R45 ;  /* 0x0000334024067816 */ /* 0x000fe4000000002d */
[----:B------:R-:W-:-:S02]  /*6e00*/  PRMT R8, R44, 0x3340, R49 ;  /* 0x000033402c087816 */ /* 0x000fc40000000031 */
[----:B------:R-:W-:Y:S02]  /*6e10*/  F2FP.SATFINITE.E4M3.F32.PACK_AB_MERGE_C R18, R19, R18, RZ ;  /* 0x000000121312723e */ /* 0x000fe400048070ff */
[----:B------:R-:W-:Y:S02]  /*6e20*/  F2FP.SATFINITE.E4M3.F32.PACK_AB_MERGE_C R58, R59, R58, RZ ;  /* 0x0000003a3b3a723e */ /* 0x000fe400048070ff */
[----:B------:R-:W-:Y:S02]  /*6e30*/  PRMT R19, R55, 0x3340, R0 ;  /* 0x0000334037137816 */ /* 0x000fe40000000000 */
[----:B------:R-:W-:Y:S02]  /*6e40*/  PRMT R12, R52, 0x3340, R53 ;  /* 0x00003340340c7816 */ /* 0x000fe40000000035 */
[----:B------:R-:W-:Y:S02]  /*6e50*/  PRMT R17, R4, 0x5410, R5 ;  /* 0x0000541004117816 */ /* 0x000fe40000000005 */
[----:B------:R-:W-:-:S02]  /*6e60*/  PRMT R29, R6, 0x5410, R7 ;  /* 0x00005410061d7816 */ /* 0x000fc40000000007 */
[----:B------:R-:W-:Y:S02]  /*6e70*/  PRMT R31, R8, 0x5410, R9 ;  /* 0x00005410081f7816 */ /* 0x000fe40000000009 */
[----:B------:R-:W-:Y:S02]  /*6e80*/  LOP3.LUT R60, R60, 0xffff, RZ, 0xc0, !PT ;  /* 0x0000ffff3c3c7812 */ /* 0x000fe400078ec0ff */
[----:B------:R-:W-:Y:S02]  /*6e90*/  LOP3.LUT R57, R62, 0xffff, RZ, 0xc0, !PT ;  /* 0x0000ffff3e397812 */ /* 0x000fe400078ec0ff */
[----:B------:R-:W-:Y:S02]  /*6ea0*/  LOP3.LUT R59, R64, 0xffff, RZ, 0xc0, !PT ;  /* 0x0000ffff403b7812 */ /* 0x000fe400078ec0ff */
[----:B------:R-:W-:Y:S02]  /*6eb0*/  SHF.R.U32.HI R4, RZ, 0x8, R21 ;  /* 0x00000008ff047819 */ /* 0x000fe40000011615 */
[----:B------:R-:W-:-:S02]  /*6ec0*/  SHF.R.U32.HI R5, RZ, 0x8, R72 ;  /* 0x00000008ff057819 */ /* 0x000fc40000011648 */
[----:B------:R-:W-:Y:S02]  /*6ed0*/  SHF.R.U32.HI R6, RZ, 0x8, R23 ;  /* 0x00000008ff067819 */ /* 0x000fe40000011617 */
[----:B------:R-:W-:Y:S02]  /*6ee0*/  SHF.R.U32.HI R7, RZ, 0x8, R25 ;  /* 0x00000008ff077819 */ /* 0x000fe40000011619 */
[----:B------:R-:W-:Y:S02]  /*6ef0*/  SHF.R.U32.HI R8, RZ, 0x8, R14 ;  /* 0x00000008ff087819 */ /* 0x000fe4000001160e */
[----:B------:R-:W-:Y:S02]  /*6f00*/  PRMT R33, R12, 0x5410, R19 ;  /* 0x000054100c217816 */ /* 0x000fe40000000013 */
[----:B------:R-:W-:Y:S02]  /*6f10*/  PRMT R12, R59, 0x3340, R0 ;  /* 0x000033403b0c7816 */ /* 0x000fe40000000000 */
[----:B------:R-:W-:-:S02]  /*6f20*/  PRMT R9, R60, 0x3340, R57 ;  /* 0x000033403c097816 */ /* 0x000fc40000000039 */
[----:B------:R-:W-:Y:S02]  /*6f30*/  LOP3.LUT R4, R4, 0xffff, RZ, 0xc0, !PT ;  /* 0x0000ffff04047812 */ /* 0x000fe400078ec0ff */
[----:B------:R-:W-:Y:S02]  /*6f40*/  LOP3.LUT R5, R5, 0xffff, RZ, 0xc0, !PT ;  /* 0x0000ffff05057812 */ /* 0x000fe400078ec0ff */
[----:B------:R-:W-:Y:S02]  /*6f50*/  LOP3.LUT R6, R6, 0xffff, RZ, 0xc0, !PT ;  /* 0x0000ffff06067812 */ /* 0x000fe400078ec0ff */
[----:B------:R-:W-:Y:S02]  /*6f60*/  LOP3.LUT R7, R7, 0xffff, RZ, 0xc0, !PT ;  /* 0x0000ffff07077812 */ /* 0x000fe400078ec0ff */
[----:B------:R-:W-:Y:S02]  /*6f70*/  LOP3.LUT R8, R8, 0xffff, RZ, 0xc0, !PT ;  /* 0x0000ffff08087812 */ /* 0x000fe400078ec0ff */
[----:B------:R-:W-:-:S02]  /*6f80*/  F2FP.SATFINITE.E4M3.F32.PACK_AB_MERGE_C R34, R35, R34, RZ ;  /* 0x000000222322723e */ /* 0x000fc400048070ff */
[----:B------:R-:W-:Y:S02]  /*6f90*/  PRMT R35, R9, 0x5410, R12 ;  /* 0x0000541009237816 */ /* 0x000fe4000000000c */
[----:B------:R-:W-:Y:S02]  /*6fa0*/  PRMT R12, R4, 0x3340, R5 ;  /* 0x00003340040c7816 */ /* 0x000fe40000000005 */
[----:B------:R-:W-:Y:S02]  /*6fb0*/  PRMT R19, R6, 0x3340, R1 ;  /* 0x0000334006137816 */ /* 0x000fe40000000001 */
[----:B------:R-:W-:Y:S02]  /*6fc0*/  PRMT R14, R7, 0x3340, R8 ;  /* 0x00003340070e7816 */ /* 0x000fe40000000008 */
[----:B------:R-:W-:Y:S02]  /*6fd0*/  SHF.R.U32.HI R4, RZ, 0x8, R27 ;  /* 0x00000008ff047819 */ /* 0x000fe4000001161b */
[----:B------:R-:W-:-:S02]  /*6fe0*/  SHF.R.U32.HI R5, RZ, 0x8, R20 ;  /* 0x00000008ff057819 */ /* 0x000fc40000011614 */
[----:B------:R-:W-:Y:S02]  /*6ff0*/  SHF.R.U32.HI R6, RZ, 0x8, R37 ;  /* 0x00000008ff067819 */ /* 0x000fe40000011625 */
[----:B------:R-:W-:Y:S02]  /*7000*/  SHF.R.U32.HI R7, RZ, 0x8, R39 ;  /* 0x00000008ff077819 */ /* 0x000fe40000011627 */
[----:B------:R-:W-:Y:S02]  /*7010*/  SHF.R.U32.HI R8, RZ, 0x8, R28 ;  /* 0x00000008ff087819 */ /* 0x000fe4000001161c */
[----:B------:R-:W-:Y:S02]  /*7020*/  SHF.R.U32.HI R9, RZ, 0x8, R41 ;  /* 0x00000008ff097819 */ /* 0x000fe40000011629 */
[----:B------:R-:W-:Y:S02]  /*7030*/  LOP3.LUT R4, R4, 0xffff, RZ, 0xc0, !PT ;  /* 0x0000ffff04047812 */ /* 0x000fe400078ec0ff */
[----:B------:R-:W-:-:S02]  /*7040*/  LOP3.LUT R5, R5, 0xffff, RZ, 0xc0, !PT ;  /* 0x0000ffff05057812 */ /* 0x000fc400078ec0ff */
[----:B------:R-:W-:Y:S02]  /*7050*/  LOP3.LUT R6, R6, 0xffff, RZ, 0xc0, !PT ;  /* 0x0000ffff06067812 */ /* 0x000fe400078ec0ff */
[----:B------:R-:W-:Y:S02]  /*7060*/  LOP3.LUT R7, R7, 0xffff, RZ, 0xc0, !PT ;  /* 0x0000ffff07077812 */ /* 0x000fe400078ec0ff */
[----:B------:R-:W-:Y:S02]  /*7070*/  LOP3.LUT R8, R8, 0xffff, RZ, 0xc0, !PT ;  /* 0x0000ffff08087812 */ /* 0x000fe400078ec0ff */
[----:B------:R-:W-:Y:S02]  /*7080*/  LOP3.LUT R9, R9, 0xffff, RZ, 0xc0, !PT ;  /* 0x0000ffff09097812 */ /* 0x000fe400078ec0ff */
[----:B------:R-:W-:Y:S02]  /*7090*/  PRMT R21, R4, 0x3340, R1 ;  /* 0x0000334004157816 */ /* 0x000fe40000000001 */
[----:B------:R-:W-:-:S02]  /*70a0*/  PRMT R16, R5, 0x3340, R6 ;  /* 0x0000334005107816 */ /* 0x000fc40000000006 */
[----:B------:R-:W-:Y:S02]  /*70b0*/  PRMT R23, R7, 0x3340, R0 ;  /* 0x0000334007177816 */ /* 0x000fe40000000000 */
[----:B------:R-:W-:Y:S02]  /*70c0*/  SHF.R.U32.HI R4, RZ, 0x8, R43 ;  /* 0x00000008ff047819 */ /* 0x000fe4000001162b */
[----:B------:R-:W-:Y:S02]  /*70d0*/  SHF.R.U32.HI R5, RZ, 0x8, R36 ;  /* 0x00000008ff057819 */ /* 0x000fe40000011624 */
[----:B------:R-:W-:Y:S02]  /*70e0*/  SHF.R.U32.HI R6, RZ, 0x8, R45 ;  /* 0x00000008ff067819 */ /* 0x000fe4000001162d */
[----:B------:R-:W-:Y:S02]  /*70f0*/  SHF.R.U32.HI R7, RZ, 0x8, R47 ;  /* 0x00000008ff077819 */ /* 0x000fe4000001162f */
[----:B------:R-:W-:Y:S01]  /*7100*/  PRMT R20, R8, 0x3340, R9 ;  /* 0x0000334008147816 */ /* 0x000fe20000000009 */
[----:B------:R-:W-:Y:S01]  /*7110*/  IMAD.MOV.U32 R8, RZ, RZ, 0x3dc6b27f ;  /* 0x3dc6b27fff087424 */ /* 0x000fe200078e00ff */
[----:B------:R-:W-:-:S02]  /*7120*/  LOP3.LUT R9, R4, 0xffff, RZ, 0xc0, !PT ;  /* 0x0000ffff04097812 */ /* 0x000fc400078ec0ff */
[----:B------:R-:W-:Y:S01]  /*7130*/  LOP3.LUT R5, R5, 0xffff, RZ, 0xc0, !PT ;  /* 0x0000ffff05057812 */ /* 0x000fe200078ec0ff */
[----:B------:R-:W-:Y:S01]  /*7140*/  FFMA.FTZ R4, R73, R8, -0.16845393180847167969 ;  /* 0xbe2c7f3049047423 */ /* 0x000fe20000010008 */
[----:B------:R-:W-:Y:S02]  /*7150*/  LOP3.LUT R6, R6, 0xffff, RZ, 0xc0, !PT ;  /* 0x0000ffff06067812 */ /* 0x000fe400078ec0ff */
[----:B------:R-:W-:Y:S01]  /*7160*/  LOP3.LUT R7, R7, 0xffff, RZ, 0xc0, !PT ;  /* 0x0000ffff07077812 */ /* 0x000fe200078ec0ff */
[----:B------:R-:W-:Y:S01]  /*7170*/  FFMA.FTZ R4, R73, R4, 0.1716887056827545166 ;  /* 0x3e2fcf2a49047423 */ /* 0x000fe20000010004 */
[----:B------:R-:W-:Y:S02]  /*7180*/  PRMT R25, R9, 0x3340, R0 ;  /* 0x0000334009197816 */ /* 0x000fe40000000000 */
[----:B------:R-:W-:Y:S01]  /*7190*/  PRMT R22, R5, 0x3340, R6 ;  /* 0x0000334005167816 */ /* 0x000fe20000000006 */
[----:B------:R-:W-:Y:S01]  /*71a0*/  FFMA.FTZ R4, R73, R4, -0.17900948226451873779 ;  /* 0xbe374e4349047423 */ /* 0x000fe20000010004 */
[----:B------:R-:W-:-:S02]  /*71b0*/  PRMT R37, R7, 0x3340, R0 ;  /* 0x0000334007257816 */ /* 0x000fc40000000000 */
[----:B------:R-:W-:Y:S01]  /*71c0*/  SHF.R.U32.HI R5, RZ, 0x8, R44 ;  /* 0x00000008ff057819 */ /* 0x000fe2000001162c */
[C---:B------:R-:W-:Y:S01]  /*71d0*/  FFMA.FTZ R4, R73.reuse, R4, 0.20512372255325317383 ;  /* 0x3e520bf449047423 */ /* 0x040fe20000010004 */
[----:B------:R-:W-:Y:S02]  /*71e0*/  SHF.R.U32.HI R6, RZ, 0x8, R49 ;  /* 0x00000008ff067819 */ /* 0x000fe40000011631 */
[----:B------:R-:W-:Y:S01]  /*71f0*/  SHF.R.U32.HI R7, RZ, 0x8, R51 ;  /* 0x00000008ff077819 */ /* 0x000fe20000011633 */
[C---:B------:R-:W-:Y:S01]  /*7200*/  FFMA.FTZ R4, R73.reuse, R4, -0.24046532809734344482 ;  /* 0xbe763c8b49047423 */ /* 0x040fe20000010004 */
[----:B------:R-:W-:Y:S02]  /*7210*/  SHF.R.U32.HI R8, RZ, 0x8, R52 ;  /* 0x00000008ff087819 */ /* 0x000fe40000011634 */
[----:B------:R-:W-:Y:S01]  /*7220*/  SHF.R.U32.HI R9, RZ, 0x8, R53 ;  /* 0x00000008ff097819 */ /* 0x000fe20000011635 */
[----:B------:R-:W-:Y:S01]  /*7230*/  FFMA.FTZ R4, R73, R4, 0.28857114911079406738 ;  /* 0x3e93bf9949047423 */ /* 0x000fe20000010004 */
[----:B------:R-:W-:-:S02]  /*7240*/  LOP3.LUT R5, R5, 0xffff, RZ, 0xc0, !PT ;  /* 0x0000ffff05057812 */ /* 0x000fc400078ec0ff */
[----:B------:R-:W-:Y:S01]  /*7250*/  LOP3.LUT R6, R6, 0xffff, RZ, 0xc0, !PT ;  /* 0x0000ffff06067812 */ /* 0x000fe200078ec0ff */
[----:B------:R-:W-:Y:S01]  /*7260*/  FFMA.FTZ R4, R73, R4, -0.36067417263984680176 ;  /* 0xbeb8aa4949047423 */ /* 0x000fe20000010004 */
[----:B------:R-:W-:Y:S02]  /*7270*/  LOP3.LUT R7, R7, 0xffff, RZ, 0xc0, !PT ;  /* 0x0000ffff07077812 */ /* 0x000fe400078ec0ff */
[----:B------:R-:W-:Y:S01]  /*7280*/  LOP3.LUT R8, R8, 0xffff, RZ, 0xc0, !PT ;  /* 0x0000ffff08087812 */ /* 0x000fe200078ec0ff */
[----:B------:R-:W-:Y:S01]  /*7290*/  FFMA.FTZ R4, R73, R4, 0.48089820146560668945 ;  /* 0x3ef6384a49047423 */ /* 0x000fe20000010004 */
[----:B------:R-:W-:Y:S02]  /*72a0*/  LOP3.LUT R9, R9, 0xffff, RZ, 0xc0, !PT ;  /* 0x0000ffff09097812 */ /* 0x000fe400078ec0ff */
[----:B------:R-:W-:Y:S01]  /*72b0*/  PRMT R28, R5, 0x3340, R6 ;  /* 0x00003340051c7816 */ /* 0x000fe20000000006 */
[----:B------:R-:W-:Y:S01]  /*72c0*/  FFMA.FTZ R4, R73, R4, -0.72134751081466674805 ;  /* 0xbf38aa3b49047423 */ /* 0x000fe20000010004 */
[----:B------:R-:W-:-:S02]  /*72d0*/  PRMT R39, R7, 0x3340, R0 ;  /* 0x0000334007277816 */ /* 0x000fc40000000000 */
[----:B------:R-:W-:Y:S01]  /*72e0*/  PRMT R30, R8, 0x3340, R9 ;  /* 0x00003340081e7816 */ /* 0x000fe20000000009 */
[C---:B------:R-:W-:Y:S01]  /*72f0*/  FMUL R4, R73.reuse, R4 ;  /* 0x0000000449047220 */ /* 0x040fe20000400000 */
[----:B------:R-:W-:Y:S02]  /*7300*/  SHF.R.U32.HI R7, RZ, 0x8, R57 ;  /* 0x00000008ff077819 */ /* 0x000fe40000011639 */
[----:B------:R-:W-:Y:S01]  /*7310*/  SHF.R.U32.HI R6, RZ, 0x8, R60 ;  /* 0x00000008ff067819 */ /* 0x000fe2000001163c */
[----:B------:R-:W-:Y:S01]  /*7320*/  FMUL R4, R73, R4 ;  /* 0x0000000449047220 */ /* 0x000fe20000400000 */
[----:B------:R-:W-:Y:S02]  /*7330*/  SHF.R.U32.HI R8, RZ, 0x8, R59 ;  /* 0x00000008ff087819 */ /* 0x000fe4000001163b */
[----:B------:R-:W-:Y:S01]  /*7340*/  LOP3.LUT R7, R7, 0xffff, RZ, 0xc0, !PT ;  /* 0x0000ffff07077812 */ /* 0x000fe200078ec0ff */
[----:B------:R-:W-:Y:S01]  /*7350*/  FFMA.FTZ R73, R73, 1.4426950216293334961, R4 ;  /* 0x3fb8aa3b49497823 */ /* 0x000fe20000010004 */
[----:B------:R-:W-:-:S02]  /*7360*/  LOP3.LUT R6, R6, 0xffff, RZ, 0xc0, !PT ;  /* 0x0000ffff06067812 */ /* 0x000fc400078ec0ff */
[----:B------:R-:W-:Y:S01]  /*7370*/  LOP3.LUT R9, R8, 0xffff, RZ, 0xc0, !PT ;  /* 0x0000ffff08097812 */ /* 0x000fe200078ec0ff */
[----:B------:R-:W-:Y:S01]  /*7380*/  FADD R68, R68, R73 ;  /* 0x0000004944447221 */ /* 0x000fe20000000000 */
[----:B------:R-:W-:Y:S02]  /*7390*/  PRMT R6, R6, 0x3340, R7 ;  /* 0x0000334006067816 */ /* 0x000fe40000000007 */
[----:B------:R-:W-:Y:S02]  /*73a0*/  PRMT R7, R9, 0x3340, R0 ;  /* 0x0000334009077816 */ /* 0x000fe40000000000 */
[----:B------:R-:W0:Y:S01]  /*73b0*/  LDC R9, c[0x0][0x3e8] ;  /* 0x0000fa00ff097b82 */ /* 0x000e220000000800 */
[----:B------:R-:W-:Y:S02]  /*73c0*/  LOP3.LUT R26, R26, 0xffff, RZ, 0xc0, !PT ;  /* 0x0000ffff1a1a7812 */ /* 0x000fe400078ec0ff */
[----:B------:R-:W-:Y:S02]  /*73d0*/  PRMT R19, R12, 0x5410, R19 ;  /* 0x000054100c137816 */ /* 0x000fe40000000013 */
[----:B------:R-:W-:-:S02]  /*73e0*/  PRMT R21, R14, 0x5410, R21 ;  /* 0x000054100e157816 */ /* 0x000fc40000000015 */
[----:B------:R-:W-:Y:S02]  /*73f0*/  PRMT R23, R16, 0x5410, R23 ;  /* 0x0000541010177816 */ /* 0x000fe40000000017 */
[----:B------:R-:W-:Y:S02]  /*7400*/  PRMT R27, R20, 0x5410, R25 ;  /* 0x00005410141b7816 */ /* 0x000fe40000000019 */
[----:B------:R-:W-:Y:S02]  /*7410*/  LOP3.LUT R10, R10, 0xffff, RZ, 0xc0, !PT ;  /* 0x0000ffff0a0a7812 */ /* 0x000fe400078ec0ff */
[----:B------:R-:W-:Y:S02]  /*7420*/  LOP3.LUT R18, R18, 0xffff, RZ, 0xc0, !PT ;  /* 0x0000ffff12127812 */ /* 0x000fe400078ec0ff */
[----:B------:R-:W-:Y:S02]  /*7430*/  LOP3.LUT R34, R34, 0xffff, RZ, 0xc0, !PT ;  /* 0x0000ffff22227812 */ /* 0x000fe400078ec0ff */
[----:B------:R-:W-:-:S02]  /*7440*/  PRMT R14, R15, 0x4210, R26 ;  /* 0x000042100f0e7816 */ /* 0x000fc4000000001a */
[--C-:B------:R-:W-:Y:S02]  /*7450*/  PRMT R12, R11, 0x4210, R10.reuse ;  /* 0x000042100b0c7816 */ /* 0x100fe4000000000a */
[----:B------:R-:W-:Y:S02]  /*7460*/  PRMT R24, R19, 0x5210, R10 ;  /* 0x0000521013187816 */ /* 0x000fe4000000000a */
[--C-:B------:R-:W-:Y:S01]  /*7470*/  PRMT R13, R13, 0x4210, R18.reuse ;  /* 0x000042100d0d7816 */ /* 0x100fe20000000012 */
[----:B0-----:R-:W-:Y:S01]  /*7480*/  IMAD R8, R2, R9, RZ ;  /* 0x0000000902087224 */ /* 0x001fe200078e02ff */
[----:B------:R-:W-:Y:S02]  /*7490*/  PRMT R25, R21, 0x5210, R18 ;  /* 0x0000521015197816 */ /* 0x000fe40000000012 */
[----:B------:R-:W-:Y:S01]  /*74a0*/  PRMT R26, R23, 0x5210, R26 ;  /* 0x00005210171a7816 */ /* 0x000fe2000000001a */
[----:B------:R-:W-:Y:S01]  /*74b0*/  IMAD R16, R9, 0x2, R8 ;  /* 0x0000000209107824 */ /* 0x000fe200078e0208 */
[----:B------:R-:W-:-:S02]  /*74c0*/  PRMT R15, R17, 0x4210, R34 ;  /* 0x00004210110f7816 */ /* 0x000fc40000000022 */
[----:B------:R-:W-:Y:S01]  /*74d0*/  PRMT R27, R27, 0x5210, R34 ;  /* 0x000052101b1b7816 */ /* 0x000fe20000000022 */
[C---:B------:R-:W-:Y:S01]  /*74e0*/  IMAD R18, R9.reuse, 0x2, R16 ;  /* 0x0000000209127824 */ /* 0x040fe200078e0210 */
[----:B------:R-:W-:Y:S01]  /*74f0*/  SHF.R.U32.HI R5, RZ, 0x8, R55 ;  /* 0x00000008ff057819 */ /* 0x000fe20000011637 */
[----:B------:R-:W-:Y:S01]  /*7500*/  STS.128 [R69], R12 ;  /* 0x0000000c45007388 */ /* 0x000fe20000000c00 */
[----:B------:R-:W-:Y:S01]  /*7510*/  PRMT R37, R22, 0x5410, R37 ;  /* 0x0000541016257816 */ /* 0x000fe20000000025 */
[----:B------:R-:W-:Y:S01]  /*7520*/  IMAD R20, R9, 0x2, R18 ;  /* 0x0000000209147824 */ /* 0x000fe200078e0212 */
[----:B------:R-:W-:Y:S01]  /*7530*/  LOP3.LUT R5, R5, 0xffff, RZ, 0xc0, !PT ;  /* 0x0000ffff05057812 */ /* 0x000fe200078ec0ff */
[----:B------:R0:W-:Y:S01]  /*7540*/  STS.128 [R69+0x800], R24 ;  /* 0x0008001845007388 */ /* 0x0001e20000000c00 */
[----:B------:R-:W-:Y:S01]  /*7550*/  PRMT R75, R6, 0x5410, R7 ;  /* 0x00005410064b7816 */ /* 0x000fe20000000007 */
[----:B------:R-:W-:Y:S01]  /*7560*/  IMAD R22, R9, 0x2, R20 ;  /* 0x0000000209167824 */ /* 0x000fe200078e0214 */
[----:B------:R-:W-:Y:S01]  /*7570*/  PRMT R5, R5, 0x3340, R0 ;  /* 0x0000334005057816 */ /* 0x000fe20000000000 */
[----:B------:R-:W-:Y:S01]  /*7580*/  IMAD.SHL.U32 R0, R0, 0x10, RZ ;  /* 0x0000001000007824 */ /* 0x000fe200078e00ff */
[----:B------:R-:W-:-:S02]  /*7590*/  ISETP.GE.U32.AND P0, PT, R150, 0x7f800000, PT ;  /* 0x7f8000009600780c */ /* 0x000fc40003f06070 */
[----:B------:R-:W-:Y:S02]  /*75a0*/  PRMT R17, R30, 0x5410, R5 ;  /* 0x000054101e117816 */ /* 0x000fe40000000005 */
[----:B------:R-:W-:Y:S01]  /*75b0*/  LOP3.LUT R2, R0, 0xff0, RZ, 0xc0, !PT ;  /* 0x00000ff000027812 */ /* 0x000fe200078ec0ff */
[----:B------:R-:W-:Y:S01]  /*75c0*/  BAR.SYNC.DEFER_BLOCKING 0x0 ;  /* 0x0000000000007b1d */ /* 0x000fe20000010000 */
[----:B------:R-:W-:Y:S02]  /*75d0*/  LOP3.LUT R42, R42, 0xffff, RZ, 0xc0, !PT ;  /* 0x0000ffff2a2a7812 */ /* 0x000fe400078ec0ff */
[----:B------:R-:W-:Y:S02]  /*75e0*/  PRMT R39, R28, 0x5410, R39 ;  /* 0x000054101c277816 */ /* 0x000fe40000000027 */
[----:B------:R-:W-:Y:S01]  /*75f0*/  PRMT R28, R29, 0x4210, R42 ;  /* 0x000042101d1c7816 */ /* 0x000fe2000000002a */
[----:B0-----:R-:W-:Y:S02]  /*7600*/  IMAD R26, R9, 0x2, R22 ;  /* 0x00000002091a7824 */ /* 0x001fe400078e0216 */
[----:B------:R-:W0:Y:S01]  /*7610*/  LDC.64 R24, c[0x0][0x398] ;  /* 0x0000e600ff187b82 */ /* 0x000e220000000a00 */
[----:B------:R-:W-:Y:S01]  /*7620*/  PRMT R72, R37, 0x5210, R42 ;  /* 0x0000521025487816 */ /* 0x000fe2000000002a */
[----:B------:R-:W-:Y:S01]  /*7630*/  @P0 IMAD.MOV.U32 R11, RZ, RZ, 0x7f800000 ;  /* 0x7f800000ff0b0424 */ /* 0x000fe200078e00ff */
[----:B------:R-:W-:Y:S01]  /*7640*/  F2FP.SATFINITE.E4M3.F32.PACK_AB_MERGE_C R66, R67, R66, RZ ;  /* 0x000000424342723e */ /* 0x000fe200048070ff */
[C---:B------:R-:W-:Y:S01]  /*7650*/  IMAD R36, R9.reuse, 0x2, R26 ;  /* 0x0000000209247824 */ /* 0x040fe200078e021a */
[----:B------:R-:W-:Y:S01]  /*7660*/  LOP3.LUT R50, R50, 0xffff, RZ, 0xc0, !PT ;  /* 0x0000ffff32327812 */ /* 0x000fe200078ec0ff */
[----:B------:R-:W-:Y:S01]  /*7670*/  @P0 FFMA.FTZ R68, R150, R11, +INF ;  /* 0x7f80000096440423 */ /* 0x000fe2000001000b */
[----:B------:R-:W-:Y:S01]  /*7680*/  LOP3.LUT R58, R58, 0xffff, RZ, 0xc0, !PT ;  /* 0x0000ffff3a3a7812 */ /* 0x000fe200078ec0ff */
[----:B------:R-:W-:Y:S01]  /*7690*/  IMAD R38, R9, 0x2, R36 ;  /* 0x0000000209267824 */ /* 0x000fe200078e0224 */
[----:B------:R-:W-:Y:S01]  /*76a0*/  LOP3.LUT R66, R66, 0xffff, RZ, 0xc0, !PT ;  /* 0x0000ffff42427812 */ /* 0x000fe200078ec0ff */
[----:B------:R-:W-:Y:S01]  /*76b0*/  IMAD R11, R3, UR5, RZ ;  /* 0x00000005030b7c24 */ /* 0x000fe2000f8e02ff */
[----:B------:R-:W-:Y:S01]  /*76c0*/  FSETP.NEU.AND P1, PT, R150, RZ, PT ;  /* 0x000000ff9600720b */ /* 0x000fe20003f2d000 */
[----:B------:R-:W-:Y:S01]  /*76d0*/  IMAD R40, R9, 0x2, R38 ;  /* 0x0000000209287824 */ /* 0x000fe200078e0226 */
[--C-:B------:R-:W-:Y:S01]  /*76e0*/  PRMT R29, R31, 0x4210, R50.reuse ;  /* 0x000042101f1d7816 */ /* 0x100fe20000000032 */
[----:B------:R-:W-:Y:S01]  /*76f0*/  USHF.R.S32.HI UR5, URZ, 0x1f, UR4 ;  /* 0x0000001fff057899 */ /* 0x000fe20008011404 */
[----:B------:R-:W-:Y:S01]  /*7700*/  PRMT R73, R39, 0x5210, R50 ;  /* 0x0000521027497816 */ /* 0x000fe20000000032 */
[----:B------:R-:W-:Y:S01]  /*7710*/  IMAD R42, R9, 0x2, R40 ;  /* 0x00000002092a7824 */ /* 0x000fe200078e0228 */
[----:B------:R-:W1:Y:S01]  /*7720*/  LDS.128 R4, [R2+UR7+0x1000] ;  /* 0x0010000702047984 */ /* 0x000e620008000c00 */
[----:B------:R-:W-:-:S02]  /*7730*/  PRMT R30, R33, 0x4210, R58 ;  /* 0x00004210211e7816 */ /* 0x000fc4000000003a */
[----:B------:R-:W-:Y:S01]  /*7740*/  IMAD R44, R9, 0x2, R42 ;  /* 0x00000002092c7824 */ /* 0x000fe200078e022a */
[----:B------:R-:W3:Y:S01]  /*7750*/  LDS.128 R12, [R2+UR7] ;  /* 0x00000007020c7984 */ /* 0x000ee20008000c00 */
[----:B------:R-:W-:Y:S02]  /*7760*/  PRMT R74, R17, 0x5210, R58 ;  /* 0x00005210114a7816 */ /* 0x000fe4000000003a */
[--C-:B------:R-:W-:Y:S01]  /*7770*/  PRMT R31, R35, 0x4210, R66.reuse ;  /* 0x00004210231f7816 */ /* 0x100fe20000000042 */
[----:B------:R-:W-:Y:S01]  /*7780*/  BAR.SYNC.DEFER_BLOCKING 0x0 ;  /* 0x0000000000007b1d */ /* 0x000fe20000010000 */
[----:B------:R-:W-:Y:S01]  /*7790*/  PRMT R75, R75, 0x5210, R66 ;  /* 0x000052104b4b7816 */ /* 0x000fe20000000042 */
[----:B------:R-:W-:Y:S01]  /*77a0*/  IMAD R52, R9, 0x2, R44 ;  /* 0x0000000209347824 */ /* 0x000fe200078e022c */
[----:B------:R-:W-:Y:S02]  /*77b0*/  FSEL R0, R68, -INF , P1 ;  /* 0xff80000044007808 */ /* 0x000fe40000800000 */
[----:B0-----:R-:W-:Y:S01]  /*77c0*/  IADD3 R51, P0, P1, R11, UR4, R24 ;  /* 0x000000040b337c10 */ /* 0x001fe2000f91e018 */
[C---:B------:R-:W-:Y:S01]  /*77d0*/  IMAD R54, R9.reuse, 0x2, R52 ;  /* 0x0000000209367824 */ /* 0x040fe200078e0234 */
[----:B------:R-:W-:Y:S01]  /*77e0*/  SHF.R.S32.HI R10, RZ, 0x1f, R11 ;  /* 0x0000001fff0a7819 */ /* 0x000fe2000001140b */
[----:B------:R-:W-:Y:S01]  /*77f0*/  FFMA R0, R0, 0.69314718246459960938, R143 ;  /* 0x3f31721800007823 */ /* 0x000fe2000000008f */
[----:B------:R-:W0:Y:S01]  /*7800*/  LDCU UR4, c[0x0][0x3ec] ;  /* 0x00007d80ff0477ac */ /* 0x000e220008000800 */
[----:B------:R-:W-:Y:S01]  /*7810*/  IMAD R56, R9, 0x2, R54 ;  /* 0x0000000209387824 */ /* 0x000fe200078e0236 */
[----:B------:R-:W-:-:S02]  /*7820*/  IADD3.X R109, PT, PT, R10, UR5, R25, P0, P1 ;  /* 0x000000050a6d7c10 */ /* 0x000fc400087e2419 */
[----:B------:R-:W-:Y:S01]  /*7830*/  IADD3 R10, P0, PT, R8, R51, RZ ;  /* 0x00000033080a7210 */ /* 0x000fe20007f1e0ff */
[----:B------:R-:W-:-:S03]  /*7840*/  IMAD R58, R9, 0x2, R56 ;  /* 0x00000002093a7824 */ /* 0x000fc600078e0238 */
[----:B------:R-:W-:Y:S01]  /*7850*/  LEA.HI.X.SX32 R11, R8, R109, 0x1, P0 ;  /* 0x0000006d080b7211 */ /* 0x000fe200000f0eff */
[----:B------:R-:W-:-:S04]  /*7860*/  IMAD R60, R9, 0x2, R58 ;  /* 0x00000002093c7824 */ /* 0x000fc800078e023a */
[C---:B------:R-:W-:Y:S01]  /*7870*/  IMAD R62, R9.reuse, 0x2, R60 ;  /* 0x00000002093e7824 */ /* 0x040fe200078e023c */
[----:B------:R4:W-:Y:S03]  /*7880*/  STS.128 [R69], R28 ;  /* 0x0000001c45007388 */ /* 0x0009e60000000c00 */
[----:B------:R-:W-:Y:S01]  /*7890*/  IMAD R64, R9, 0x2, R62 ;  /* 0x0000000209407824 */ /* 0x000fe200078e023e */
[----:B0-----:R-:W-:Y:S01]  /*78a0*/  UIMAD UR4, UR6, UR4, URZ ;  /* 0x00000004060472a4 */ /* 0x001fe2000f8e02ff */
[----:B------:R-:W-:Y:S03]  /*78b0*/  STS.128 [R69+0x800], R72 ;  /* 0x0008004845007388 */ /* 0x000fe60000000c00 */
[----:B------:R-:W-:Y:S01]  /*78c0*/  USHF.L.U32 UR6, UR4, 0x2, URZ ;  /* 0x0000000204067899 */ /* 0x000fe200080006ff */
[C---:B-1----:R-:W-:Y:S01]  /*78d0*/  PRMT R8, R4.reuse, 0x7773, RZ ;  /* 0x0000777304087816 */ /* 0x042fe200000000ff */
[----:B------:R-:W-:Y:S01]  /*78e0*/  UIMAD.WIDE UR4, UR4, 0x4, URZ ;  /* 0x00000004040478a5 */ /* 0x000fe2000f8e02ff */
[----:B------:R-:W-:-:S02]  /*78f0*/  PRMT R24, R4, 0x7772, RZ ;  /* 0x0000777204187816 */ /* 0x000fc400000000ff */
[C---:B------:R-:W-:Y:S02]  /*7900*/  PRMT R25, R4.reuse, 0x7771, RZ ;  /* 0x0000777104197816 */ /* 0x040fe400000000ff */
[C---:B------:R-:W-:Y:S02]  /*7910*/  PRMT R35, R5.reuse, 0x7770, RZ ;  /* 0x0000777005237816 */ /* 0x040fe400000000ff */
[----:B----4-:R-:W-:Y:S02]  /*7920*/  PRMT R31, R4, 0x7770, RZ ;  /* 0x00007770041f7816 */ /* 0x010fe400000000ff */
[----:B------:R-:W-:Y:S02]  /*7930*/  IADD3 R4, P0, PT, R18, R51, RZ ;  /* 0x0000003312047210 */ /* 0x000fe40007f1e0ff */
[C---:B------:R-:W-:Y:S02]  /*7940*/  PRMT R28, R5.reuse, 0x7773, RZ ;  /* 0x00007773051c7816 */ /* 0x040fe400000000ff */
[----:B------:R-:W-:-:S02]  /*7950*/  PRMT R29, R5, 0x7772, RZ ;  /* 0x00007772051d7816 */ /* 0x000fc400000000ff */
[----:B------:R-:W-:Y:S02]  /*7960*/  PRMT R30, R5, 0x7771, RZ ;  /* 0x00007771051e7816 */ /* 0x000fe400000000ff */
[C---:B------:R-:W-:Y:S02]  /*7970*/  PRMT R32, R6.reuse, 0x7773, RZ ;  /* 0x0000777306207816 */ /* 0x040fe400000000ff */
[C---:B------:R-:W-:Y:S02]  /*7980*/  PRMT R33, R6.reuse, 0x7772, RZ ;  /* 0x0000777206217816 */ /* 0x040fe400000000ff */
[C---:B------:R-:W-:Y:S02]  /*7990*/  PRMT R34, R6.reuse, 0x7771, RZ ;  /* 0x0000777106227816 */ /* 0x040fe400000000ff */
[----:B------:R-:W-:Y:S02]  /*79a0*/  PRMT R49, R6, 0x7770, RZ ;  /* 0x0000777006317816 */ /* 0x000fe400000000ff */
[----:B------:R-:W-:-:S02]  /*79b0*/  LEA.HI.X.SX32 R5, R18, R109, 0x1, P0 ;  /* 0x0000006d12057211 */ /* 0x000fc400000f0eff */
[----:B------:R-:W-:Y:S02]  /*79c0*/  IADD3 R6, P0, PT, R20, R51, RZ ;  /* 0x0000003314067210 */ /* 0x000fe40007f1e0ff */
[C---:B---3--:R-:W-:Y:S02]  /*79d0*/  PRMT R59, R12.reuse, 0x7773, RZ ;  /* 0x000077730c3b7816 */ /* 0x048fe400000000ff */
[C---:B------:R-:W-:Y:S02]  /*79e0*/  PRMT R61, R12.reuse, 0x7772, RZ ;  /* 0x000077720c3d7816 */ /* 0x040fe400000000ff */
[C---:B------:R-:W-:Y:S02]  /*79f0*/  PRMT R63, R12.reuse, 0x7771, RZ ;  /* 0x000077710c3f7816 */ /* 0x040fe400000000ff */
[----:B------:R-:W-:Y:S01]  /*7a00*/  PRMT R65, R12, 0x7770, RZ ;  /* 0x000077700c417816 */ /* 0x000fe200000000ff */
[----:B------:R-:W-:Y:S01]  /*7a10*/  BAR.SYNC.DEFER_BLOCKING 0x0 ;  /* 0x0000000000007b1d */ /* 0x000fe20000010000 */
[----:B------:R-:W-:-:S02]  /*7a20*/  PRMT R46, R7, 0x7773, RZ ;  /* 0x00007773072e7816 */ /* 0x000fc400000000ff */
[C---:B------:R-:W-:Y:S02]  /*7a30*/  PRMT R47, R7.reuse, 0x7772, RZ ;  /* 0x00007772072f7816 */ /* 0x040fe400000000ff */
[C---:B------:R-:W-:Y:S02]  /*7a40*/  PRMT R48, R7.reuse, 0x7771, RZ ;  /* 0x0000777107307816 */ /* 0x040fe400000000ff */
[----:B------:R-:W-:Y:S02]  /*7a50*/  PRMT R50, R7, 0x7770, RZ ;  /* 0x0000777007327816 */ /* 0x000fe400000000ff */
[C---:B------:R-:W-:Y:S02]  /*7a60*/  PRMT R41, R14.reuse, 0x7773, RZ ;  /* 0x000077730e297816 */ /* 0x040fe400000000ff */
[C---:B------:R-:W-:Y:S02]  /*7a70*/  PRMT R43, R14.reuse, 0x7772, RZ ;  /* 0x000077720e2b7816 */ /* 0x040fe400000000ff */
[----:B------:R-:W-:-:S02]  /*7a80*/  PRMT R45, R14, 0x7771, RZ ;  /* 0x000077710e2d7816 */ /* 0x000fc400000000ff */
[----:B------:R-:W-:Y:S02]  /*7a90*/  PRMT R19, R14, 0x7770, RZ ;  /* 0x000077700e137816 */ /* 0x000fe400000000ff */
[----:B------:R-:W-:Y:S02]  /*7aa0*/  IADD3 R12, P1, PT, R16, R51, RZ ;  /* 0x00000033100c7210 */ /* 0x000fe40007f3e0ff */
[----:B------:R-:W-:Y:S02]  /*7ab0*/  LEA.HI.X.SX32 R7, R20, R109, 0x1, P0 ;  /* 0x0000006d14077211 */ /* 0x000fe400000f0eff */
[----:B------:R-:W-:Y:S02]  /*7ac0*/  IADD3 R14, P0, PT, R22, R51, RZ ;  /* 0x00000033160e7210 */ /* 0x000fe40007f1e0ff */
[C---:B------:R-:W-:Y:S01]  /*7ad0*/  PRMT R21, R13.reuse, 0x7773, RZ ;  /* 0x000077730d157816 */ /* 0x040fe200000000ff */
[----:B------:R0:W-:Y:S01]  /*7ae0*/  STG.E.U8 desc[UR26][R10.64], R65 ;  /* 0x000000410a007986 */ /* 0x0001e2000c10111a */
[----:B------:R-:W-:-:S02]  /*7af0*/  PRMT R53, R13, 0x7772, RZ ;  /* 0x000077720d357816 */ /* 0x000fc400000000ff */
[C---:B------:R-:W-:Y:S02]  /*7b00*/  PRMT R55, R13.reuse, 0x7771, RZ ;  /* 0x000077710d377816 */ /* 0x040fe400000000ff */
[----:B------:R-:W-:Y:S02]  /*7b10*/  PRMT R57, R13, 0x7770, RZ ;  /* 0x000077700d397816 */ /* 0x000fe400000000ff */
[C---:B------:R-:W-:Y:S02]  /*7b20*/  PRMT R23, R15.reuse, 0x7773, RZ ;  /* 0x000077730f177816 */ /* 0x040fe400000000ff */
[C---:B------:R-:W-:Y:S02]  /*7b30*/  PRMT R27, R15.reuse, 0x7772, RZ ;  /* 0x000077720f1b7816 */ /* 0x040fe400000000ff */
[C---:B------:R-:W-:Y:S02]  /*7b40*/  PRMT R37, R15.reuse, 0x7771, RZ ;  /* 0x000077710f257816 */ /* 0x040fe400000000ff */
[----:B------:R-:W-:-:S02]  /*7b50*/  PRMT R39, R15, 0x7770, RZ ;  /* 0x000077700f277816 */ /* 0x000fc400000000ff */
[----:B------:R-:W-:Y:S02]  /*7b60*/  LEA.HI.X.SX32 R13, R16, R109, 0x1, P1 ;  /* 0x0000006d100d7211 */ /* 0x000fe400008f0eff */
[----:B------:R-:W-:Y:S02]  /*7b70*/  IADD3 R16, P1, PT, R26, R51, RZ ;  /* 0x000000331a107210 */ /* 0x000fe40007f3e0ff */
[-C--:B------:R-:W-:Y:S01]  /*7b80*/  LEA.HI.X.SX32 R15, R22, R109.reuse, 0x1, P0 ;  /* 0x0000006d160f7211 */ /* 0x080fe200000f0eff */
[C---:B------:R-:W-:Y:S01]  /*7b90*/  IMAD R22, R9.reuse, 0x2, R64 ;  /* 0x0000000209167824 */ /* 0x040fe200078e0240 */
[----:B------:R-:W-:Y:S01]  /*7ba0*/  LEA.HI.X.SX32 R17, R26, R109, 0x1, P1 ;  /* 0x0000006d1a117211 */ /* 0x000fe200008f0eff */
[----:B------:R1:W-:Y:S01]  /*7bb0*/  STG.E.U8 desc[UR26][R12.64], R63 ;  /* 0x0000003f0c007986 */ /* 0x0003e2000c10111a */
[C---:B0-----:R-:W-:Y:S01]  /*7bc0*/  IADD3 R10, P0, PT, R36.reuse, R51, RZ ;  /* 0x00000033240a7210 */ /* 0x041fe20007f1e0ff */
[C---:B------:R-:W-:Y:S02]  /*7bd0*/  IMAD R26, R9.reuse, 0x2, R22 ;  /* 0x00000002091a7824 */ /* 0x040fe400078e0216 */
[----:B------:R0:W-:Y:S01]  /*7be0*/  STG.E.U8 desc[UR26][R4.64], R61 ;  /* 0x0000003d04007986 */ /* 0x0001e2000c10111a */
[----:B------:R-:W-:Y:S01]  /*7bf0*/  LEA.HI.X.SX32 R11, R36, R109, 0x1, P0 ;  /* 0x0000006d240b7211 */ /* 0x000fe200000f0eff */
[----:B------:R-:W-:-:S02]  /*7c00*/  IMAD R36, R9, 0x2, R26 ;  /* 0x0000000209247824 */ /* 0x000fc400078e021a */
[----:B------:R3:W-:Y:S02]  /*7c10*/  STG.E.U8 desc[UR26][R6.64], R59 ;  /* 0x0000003b06007986 */ /* 0x0007e4000c10111a */
[----:B------:R-:W-:Y:S01]  /*7c20*/  IMAD R66, R9, 0x2, R36 ;  /* 0x0000000209427824 */ /* 0x000fe200078e0224 */
[-C--:B-1----:R-:W-:Y:S01]  /*7c30*/  IADD3 R12, P1, PT, R40, R51.reuse, RZ ;  /* 0x00000033280c7210 */ /* 0x082fe20007f3e0ff */
[----:B------:R1:W-:Y:S01]  /*7c40*/  STG.E.U8 desc[UR26][R14.64], R57 ;  /* 0x000000390e007986 */ /* 0x0003e2000c10111a */
[----:B0-----:R-:W-:-:S03]  /*7c50*/  IADD3 R4, P0, PT, R38, R51, RZ ;  /* 0x0000003326047210 */ /* 0x001fc60007f1e0ff */
[----:B------:R0:W-:Y:S01]  /*7c60*/  STG.E.U8 desc[UR26][R16.64], R55 ;  /* 0x0000003710007986 */ /* 0x0001e2000c10111a */
[-C--:B------:R-:W-:Y:S02]  /*7c70*/  LEA.HI.X.SX32 R13, R40, R109.reuse, 0x1, P1 ;  /* 0x0000006d280d7211 */ /* 0x080fe400008f0eff */
[----:B------:R-:W-:Y:S01]  /*7c80*/  LEA.HI.X.SX32 R5, R38, R109, 0x1, P0 ;  /* 0x0000006d26057211 */ /* 0x000fe200000f0eff */
[C---:B------:R-:W-:Y:S01]  /*7c90*/  IMAD R38, R9.reuse, 0x2, R66 ;  /* 0x0000000209267824 */ /* 0x040fe200078e0242 */
[C---:B---3--:R-:W-:Y:S01]  /*7ca0*/  IADD3 R6, P0, PT, R42.reuse, R51, RZ ;  /* 0x000000332a067210 */ /* 0x048fe20007f1e0ff */
[----:B------:R-:W-:Y:S02]  /*7cb0*/  STG.E.U8 desc[UR26][R10.64], R53 ;  /* 0x000000350a007986 */ /* 0x000fe4000c10111a */
[C---:B------:R-:W-:Y:S01]  /*7cc0*/  IMAD R40, R9.reuse, 0x2, R38 ;  /* 0x0000000209287824 */ /* 0x040fe200078e0226 */
[----:B------:R-:W-:Y:S01]  /*7cd0*/  LEA.HI.X.SX32 R7, R42, R109, 0x1, P0 ;  /* 0x0000006d2a077211 */ /* 0x000fe200000f0eff */
[----:B------:R3:W-:Y:S01]  /*7ce0*/  STG.E.U8 desc[UR26][R4.64], R21 ;  /* 0x0000001504007986 */ /* 0x0007e2000c10111a */
[-C--:B-1----:R-:W-:Y:S01]  /*7cf0*/  IADD3 R14, P0, PT, R44, R51.reuse, RZ ;  /* 0x000000332c0e7210 */ /* 0x082fe20007f1e0ff */
[C---:B------:R-:W-:Y:S01]  /*7d00*/  IMAD R42, R9.reuse, 0x2, R40 ;  /* 0x00000002092a7824 */ /* 0x040fe200078e0228 */
[----:B0-----:R-:W-:Y:S01]  /*7d10*/  IADD3 R16, P1, PT, R52, R51, RZ ;  /* 0x0000003334107210 */ /* 0x001fe20007f3e0ff */
[----:B------:R0:W-:Y:S01]  /*7d20*/  STG.E.U8 desc[UR26][R12.64], R19 ;  /* 0x000000130c007986 */ /* 0x0001e2000c10111a */
[-C--:B------:R-:W-:Y:S01]  /*7d30*/  LEA.HI.X.SX32 R15, R44, R109.reuse, 0x1, P0 ;  /* 0x0000006d2c0f7211 */ /* 0x080fe200000f0eff */
[C---:B------:R-:W-:Y:S01]  /*7d40*/  IMAD R68, R9.reuse, 0x2, R42 ;  /* 0x0000000209447824 */ /* 0x040fe200078e022a */
[----:B------:R-:W-:Y:S01]  /*7d50*/  LEA.HI.X.SX32 R17, R52, R109, 0x1, P1 ;  /* 0x0000006d34117211 */ /* 0x000fe200008f0eff */
[----:B------:R1:W-:Y:S01]  /*7d60*/  STG.E.U8 desc[UR26][R6.64], R45 ;  /* 0x0000002d06007986 */ /* 0x0003e2000c10111a */
[-C--:B------:R-:W-:Y:S01]  /*7d70*/  IADD3 R20, P1, PT, R58, R51.reuse, RZ ;  /* 0x000000333a147210 */ /* 0x080fe20007f3e0ff */
[C---:B------:R-:W-:Y:S01]  /*7d80*/  IMAD R44, R9.reuse, 0x2, R68 ;  /* 0x00000002092c7824 */ /* 0x040fe200078e0244 */
[----:B---3--:R-:W-:Y:S01]  /*7d90*/  IADD3 R4, P0, PT, R54, R51, RZ ;  /* 0x0000003336047210 */ /* 0x008fe20007f1e0ff */
[----:B------:R-:W-:Y:S02]  /*7da0*/  STG.E.U8 desc[UR26][R14.64], R43 ;  /* 0x0000002b0e007986 */ /* 0x000fe4000c10111a */
[----:B------:R-:W-:Y:S01]  /*7db0*/  IMAD R72, R9, 0x2, R44 ;  /* 0x0000000209487824 */ /* 0x000fe200078e022c */
[----:B------:R-:W-:-:S02]  /*7dc0*/  LEA.HI.X.SX32 R21, R58, R109, 0x1, P1 ;  /* 0x0000006d3a157211 */ /* 0x000fc400008f0eff */
[----:B------:R-:W-:Y:S01]  /*7dd0*/  LEA.HI.X.SX32 R5, R54, R109, 0x1, P0 ;  /* 0x0000006d36057211 */ /* 0x000fe200000f0eff */
[C---:B------:R-:W-:Y:S01]  /*7de0*/  IMAD R54, R9.reuse, 0x2, R72 ;  /* 0x0000000209367824 */ /* 0x040fe200078e0248 */
[-C--:B------:R-:W-:Y:S01]  /*7df0*/  IADD3 R18, P0, PT, R56, R51.reuse, RZ ;  /* 0x0000003338127210 */ /* 0x080fe20007f1e0ff */
[----:B------:R3:W-:Y:S01]  /*7e00*/  STG.E.U8 desc[UR26][R16.64], R41 ;  /* 0x0000002910007986 */ /* 0x0007e2000c10111a */
[----:B0-----:R-:W-:Y:S01]  /*7e10*/  IADD3 R12, P1, PT, R64, R51, RZ ;  /* 0x00000033400c7210 */ /* 0x001fe20007f3e0ff */
[C---:B------:R-:W-:Y:S01]  /*7e20*/  IMAD R74, R9.reuse, 0x2, R54 ;  /* 0x00000002094a7824 */ /* 0x040fe200078e0236 */
[----:B------:R-:W-:Y:S01]  /*7e30*/  LEA.HI.X.SX32 R19, R56, R109, 0x1, P0 ;  /* 0x0000006d38137211 */ /* 0x000fe200000f0eff */
[----:B------:R-:W-:Y:S01]  /*7e40*/  STG.E.U8 desc[UR26][R4.64], R39 ;  /* 0x0000002704007986 */ /* 0x000fe2000c10111a */
[----:B-1----:R-:W-:Y:S01]  /*7e50*/  IADD3 R6, P0, PT, R60, R51, RZ ;  /* 0x000000333c067210 */ /* 0x002fe20007f1e0ff */
[C---:B--2---:R-:W-:Y:S01]  /*7e60*/  IMAD R76, R9.reuse, 0x2, R74 ;  /* 0x00000002094c7824 */ /* 0x044fe200078e024a */
[-C--:B------:R-:W-:Y:S01]  /*7e70*/  LEA.HI.X.SX32 R13, R64, R109.reuse, 0x1, P1 ;  /* 0x0000006d400d7211 */ /* 0x080fe200008f0eff */
[----:B------:R0:W-:Y:S01]  /*7e80*/  STG.E.U8 desc[UR26][R18.64], R37 ;  /* 0x0000002512007986 */ /* 0x0001e2000c10111a */
[----:B------:R-:W-:Y:S01]  /*7e90*/  LEA.HI.X.SX32 R7, R60, R109, 0x1, P0 ;  /* 0x0000006d3c077211 */ /* 0x000fe200000f0eff */
[C---:B------:R-:W-:Y:S01]  /*7ea0*/  IMAD R78, R9.reuse, 0x2, R76 ;  /* 0x00000002094e7824 */ /* 0x040fe200078e024c */
[-C--:B------:R-:W-:Y:S01]  /*7eb0*/  IADD3 R10, P0, PT, R62, R51.reuse, RZ ;  /* 0x000000333e0a7210 */ /* 0x080fe20007f1e0ff */
[----:B------:R1:W-:Y:S01]  /*7ec0*/  STG.E.U8 desc[UR26][R20.64], R27 ;  /* 0x0000001b14007986 */ /* 0x0003e2000c10111a */
[----:B---3--:R-:W-:Y:S01]  /*7ed0*/  IADD3 R16, P1, PT, R26, R51, RZ ;  /* 0x000000331a107210 */ /* 0x008fe20007f3e0ff */
[C---:B------:R-:W-:Y:S01]  /*7ee0*/  IMAD R60, R9.reuse, 0x2, R78 ;  /* 0x00000002093c7824 */ /* 0x040fe200078e024e */
[----:B------:R-:W-:Y:S01]  /*7ef0*/  LEA.HI.X.SX32 R11, R62, R109, 0x1, P0 ;  /* 0x0000006d3e0b7211 */ /* 0x000fe200000f0eff */
[----:B------:R2:W-:Y:S01]  /*7f00*/  STG.E.U8 desc[UR26][R6.64], R23 ;  /* 0x0000001706007986 */ /* 0x0005e2000c10111a */
[----:B------:R-:W-:Y:S01]  /*7f10*/  IADD3 R14, P0, PT, R22, R51, RZ ;  /* 0x00000033160e7210 */ /* 0x000fe20007f1e0ff */
[C---:B------:R-:W-:Y:S01]  /*7f20*/  IMAD R80, R9.reuse, 0x2, R60 ;  /* 0x0000000209507824 */ /* 0x040fe200078e023c */
[-C--:B------:R-:W-:Y:S01]  /*7f30*/  LEA.HI.X.SX32 R17, R26, R109.reuse, 0x1, P1 ;  /* 0x0000006d1a117211 */ /* 0x080fe200008f0eff */
[----:B------:R-:W3:Y:S01]  /*7f40*/  LDS.128 R4, [R2+UR7] ;  /* 0x0000000702047984 */ /* 0x000ee20008000c00 */
[----:B------:R-:W-:Y:S01]  /*7f50*/  LEA.HI.X.SX32 R15, R22, R109, 0x1, P0 ;  /* 0x0000006d160f7211 */ /* 0x000fe200000f0eff */
[----:B------:R-:W-:Y:S01]  /*7f60*/  IMAD R82, R9, 0x2, R80 ;  /* 0x0000000209527824 */ /* 0x000fe200078e0250 */
[----:B0-----:R-:W-:-:S02]  /*7f70*/  IADD3 R18, P0, PT, R36, R51, RZ ;  /* 0x0000003324127210 */ /* 0x001fc40007f1e0ff */
[----:B-1----:R-:W-:Y:S01]  /*7f80*/  IADD3 R20, P1, PT, R66, R51, RZ ;  /* 0x0000003342147210 */ /* 0x002fe20007f3e0ff */
[C---:B------:R-:W-:Y:S01]  /*7f90*/  IMAD R84, R9.reuse, 0x2, R82 ;  /* 0x0000000209547824 */ /* 0x040fe200078e0252 */
[-C--:B------:R-:W-:Y:S02]  /*7fa0*/  LEA.HI.X.SX32 R19, R36, R109.reuse, 0x1, P0 ;  /* 0x0000006d24137211 */ /* 0x080fe400000f0eff */
[----:B------:R-:W-:Y:S01]  /*7fb0*/  LEA.HI.X.SX32 R21, R66, R109, 0x1, P1 ;  /* 0x0000006d42157211 */ /* 0x000fe200008f0eff */
[C---:B------:R-:W-:Y:S01]  /*7fc0*/  IMAD R86, R9.reuse, 0x2, R84 ;  /* 0x0000000209567824 */ /* 0x040fe200078e0254 */
[-C--:B------:R-:W-:Y:S02]  /*7fd0*/  IADD3 R22, P0, PT, R38, R51.reuse, RZ ;  /* 0x0000003326167210 */ /* 0x080fe40007f1e0ff */
[----:B------:R-:W-:Y:S01]  /*7fe0*/  IADD3 R26, P1, PT, R40, R51, RZ ;  /* 0x00000033281a7210 */ /* 0x000fe20007f3e0ff */
[----:B------:R-:W-:Y:S01]  /*7ff0*/  IMAD R88, R9, 0x2, R86 ;  /* 0x0000000209587824 */ /* 0x000fe200078e0256 */
[----:B--2---:R-:W-:-:S02]  /*8000*/  LEA.HI.X.SX32 R23, R38, R109, 0x1, P0 ;  /* 0x0000006d26177211 */ /* 0x004fc400000f0eff */
[----:B------:R-:W-:Y:S01]  /*8010*/  LEA.HI.X.SX32 R27, R40, R109, 0x1, P1 ;  /* 0x0000006d281b7211 */ /* 0x000fe200008f0eff */
[C---:B------:R-:W-:Y:S01]  /*8020*/  IMAD R90, R9.reuse, 0x2, R88 ;  /* 0x00000002095a7824 */ /* 0x040fe200078e0258 */
[-C--:B------:R-:W-:Y:S02]  /*8030*/  IADD3 R40, P0, PT, R42, R51.reuse, RZ ;  /* 0x000000332a287210 */ /* 0x080fe40007f1e0ff */
[-C--:B------:R-:W-:Y:S01]  /*8040*/  IADD3 R38, P1, PT, R68, R51.reuse, RZ ;  /* 0x0000003344267210 */ /* 0x080fe20007f3e0ff */
[C---:B------:R-:W-:Y:S01]  /*8050*/  IMAD R92, R9.reuse, 0x2, R90 ;  /* 0x00000002095c7824 */ /* 0x040fe200078e025a */
[----:B------:R-:W-:Y:S02]  /*8060*/  IADD3 R36, P2, PT, R44, R51, RZ ;  /* 0x000000332c247210 */ /* 0x000fe40007f5e0ff */
[-C--:B------:R-:W-:Y:S01]  /*8070*/  LEA.HI.X.SX32 R41, R42, R109.reuse, 0x1, P0 ;  /* 0x0000006d2a297211 */ /* 0x080fe200000f0eff */
[----:B------:R-:W-:Y:S01]  /*8080*/  IMAD R94, R9, 0x2, R92 ;  /* 0x00000002095e7824 */ /* 0x000fe200078e025c */
[----:B------:R-:W-:-:S02]  /*8090*/  LEA.HI.X.SX32 R39, R68, R109, 0x1, P1 ;  /* 0x0000006d44277211 */ /* 0x000fc400008f0eff */
        /* <DEDUP_REMOVED lines=18> */
[----:B------:R-:W-:Y:S01]  /*81c0*/  IADD3 R60, P0, PT, R80, R51, RZ ;  /* 0x00000033503c7210 */ /* 0x000fe20007f1e0ff */
[C---:B------:R-:W-:Y:S01]  /*81d0*/  IMAD R110, R9.reuse, 0x2, R106 ;  /* 0x00000002096e7824 */ /* 0x040fe200078e026a */
[----:B------:R-:W-:Y:S02]  /*81e0*/  LEA.HI.X.SX32 R57, R78, R109, 0x1, P1 ;  /* 0x0000006d4e397211 */ /* 0x000fe400008f0eff */
[----:B------:R-:W-:Y:S01]  /*81f0*/  IADD3 R62, P1, PT, R82, R51, RZ ;  /* 0x00000033523e7210 */ /* 0x000fe20007f3e0ff */
[C---:B------:R-:W-:Y:S01]  /*8200*/  IMAD R112, R9.reuse, 0x2, R110 ;  /* 0x0000000209707824 */ /* 0x040fe200078e026e */
[----:B------:R-:W-:Y:S02]  /*8210*/  LEA.HI.X.SX32 R61, R80, R109, 0x1, P0 ;  /* 0x0000006d503d7211 */ /* 0x000fe400000f0eff */
[-C--:B------:R-:W-:Y:S01]  /*8220*/  IADD3 R66, P0, PT, R86, R51.reuse, RZ ;  /* 0x0000003356427210 */ /* 0x080fe20007f1e0ff */
[----:B------:R-:W-:Y:S01]  /*8230*/  IMAD R114, R9, 0x2, R112 ;  /* 0x0000000209727824 */ /* 0x000fe200078e0270 */
[----:B------:R-:W-:-:S02]  /*8240*/  IADD3 R64, P2, PT, R84, R51, RZ ;  /* 0x0000003354407210 */ /* 0x000fc40007f5e0ff */
[----:B------:R-:W-:Y:S01]  /*8250*/  LEA.HI.X.SX32 R63, R82, R109, 0x1, P1 ;  /* 0x0000006d523f7211 */ /* 0x000fe200008f0eff */
[C---:B------:R-:W-:Y:S01]  /*8260*/  IMAD R116, R9.reuse, 0x2, R114 ;  /* 0x0000000209747824 */ /* 0x040fe200078e0272 */
[----:B------:R-:W-:Y:S02]  /*8270*/  IADD3 R68, P1, PT, R88, R51, RZ ;  /* 0x0000003358447210 */ /* 0x000fe40007f3e0ff */
[----:B------:R-:W-:Y:S01]  /*8280*/  LEA.HI.X.SX32 R67, R86, R109, 0x1, P0 ;  /* 0x0000006d56437211 */ /* 0x000fe200000f0eff */
[C---:B------:R-:W-:Y:S01]  /*8290*/  IMAD R118, R9.reuse, 0x2, R116 ;  /* 0x0000000209767824 */ /* 0x040fe200078e0274 */
[----:B------:R-:W-:Y:S02]  /*82a0*/  IADD3 R74, P0, PT, R92, R51, RZ ;  /* 0x000000335c4a7210 */ /* 0x000fe40007f1e0ff */
[----:B------:R-:W-:Y:S01]  /*82b0*/  LEA.HI.X.SX32 R65, R84, R109, 0x1, P2 ;  /* 0x0000006d54417211 */ /* 0x000fe200010f0eff */
        /* <DEDUP_REMOVED lines=22> */
[----:B------:R-:W-:Y:S02]  /*8420*/  LEA.HI.X.SX32 R87, R104, R109, 0x1, P0 ;  /* 0x0000006d68577211 */ /* 0x000fe400000f0eff */
[----:B------:R-:W-:Y:S02]  /*8430*/  IADD3 R92, P0, PT, R112, R51, RZ ;  /* 0x00000033705c7210 */ /* 0x000fe40007f1e0ff */
[----:B------:R-:W-:Y:S02]  /*8440*/  LEA.HI.X.SX32 R85, R102, R109, 0x1, P2 ;  /* 0x0000006d66557211 */ /* 0x000fe400010f0eff */
        /* <DEDUP_REMOVED lines=9> */
[-C--:B------:R-:W-:Y:S01]  /*84e0*/  LEA.HI.X.SX32 R99, R118, R109.reuse, 0x1, P0 ;  /* 0x0000006d76637211 */ /* 0x080fe200000f0eff */
[C---:B------:R-:W-:Y:S01]  /*84f0*/  IMAD R118, R9.reuse, 0x2, R132 ;  /* 0x0000000209767824 */ /* 0x040fe200078e0284 */
[----:B------:R-:W-:Y:S02]  /*8500*/  LEA.HI.X.SX32 R97, R116, R109, 0x1, P2 ;  /* 0x0000006d74617211 */ /* 0x000fe400010f0eff */
[----:B------:R-:W-:Y:S01]  /*8510*/  IADD3 R102, P2, PT, R122, R51, RZ ;  /* 0x000000337a667210 */ /* 0x000fe20007f5e0ff */
[----:B------:R-:W-:Y:S01]  /*8520*/  IMAD R134, R9, 0x2, R118 ;  /* 0x0000000209867824 */ /* 0x000fe200078e0276 */
[----:B------:R-:W-:-:S02]  /*8530*/  LEA.HI.X.SX32 R101, R120, R109, 0x1, P1 ;  /* 0x0000006d78657211 */ /* 0x000fc400008f0eff */
[----:B------:R-:W-:Y:S02]  /*8540*/  IADD3 R106, P1, PT, R126, R51, RZ ;  /* 0x000000337e6a7210 */ /* 0x000fe40007f3e0ff */
[----:B------:R-:W-:Y:S02]  /*8550*/  LEA.HI.X.SX32 R103, R122, R109, 0x1, P2 ;  /* 0x0000006d7a677211 */ /* 0x000fe400010f0eff */
        /* <DEDUP_REMOVED lines=10> */
[----:B------:R-:W-:Y:S01]  /*8600*/  IMAD R130, R9, 0x2, R128 ;  /* 0x0000000209827824 */ /* 0x000fe200078e0280 */
[----:B------:R-:W-:Y:S02]  /*8610*/  IADD3 R116, P2, PT, R118, R51, RZ ;  /* 0x0000003376747210 */ /* 0x000fe40007f5e0ff */
[----:B------:R-:W-:-:S02]  /*8620*/  LEA.HI.X.SX32 R115, R132, R109, 0x1, P1 ;  /* 0x0000006d84737211 */ /* 0x000fc400008f0eff */
[----:B------:R-:W-:Y:S02]  /*8630*/  LEA.HI.X.SX32 R117, R118, R109, 0x1, P2 ;  /* 0x0000006d76757211 */ /* 0x000fe400010f0eff */
[-C--:B------:R-:W-:Y:S02]  /*8640*/  IADD3 R118, P0, PT, R134, R51.reuse, RZ ;  /* 0x0000003386767210 */ /* 0x080fe40007f1e0ff */
[-C--:B------:R-:W-:Y:S02]  /*8650*/  IADD3 R120, P1, PT, R126, R51.reuse, RZ ;  /* 0x000000337e787210 */ /* 0x080fe40007f3e0ff */
[-C--:B------:R-:W-:Y:S02]  /*8660*/  IADD3 R122, P2, PT, R128, R51.reuse, RZ ;  /* 0x00000033807a7210 */ /* 0x080fe40007f5e0ff */
[----:B------:R-:W-:Y:S02]  /*8670*/  IADD3 R124, P3, PT, R130, R51, RZ ;  /* 0x00000033827c7210 */ /* 0x000fe40007f7e0ff */
[----:B------:R-:W-:-:S02]  /*8680*/  LEA.HI.X.SX32 R119, R134, R109, 0x1, P0 ;  /* 0x0000006d86777211 */ /* 0x000fc400000f0eff */
[-C--:B------:R-:W-:Y:S02]  /*8690*/  LEA.HI.X.SX32 R121, R126, R109.reuse, 0x1, P1 ;  /* 0x0000006d7e797211 */ /* 0x080fe400008f0eff */
[-C--:B------:R-:W-:Y:S02]  /*86a0*/  LEA.HI.X.SX32 R123, R128, R109.reuse, 0x1, P2 ;  /* 0x0000006d807b7211 */ /* 0x080fe400010f0eff */
[----:B------:R-:W-:Y:S02]  /*86b0*/  LEA.HI.X.SX32 R125, R130, R109, 0x1, P3 ;  /* 0x0000006d827d7211 */ /* 0x000fe400018f0eff */
[C---:B---3--:R-:W-:Y:S02]  /*86c0*/  PRMT R145, R4.reuse, 0x7773, RZ ;  /* 0x0000777304917816 */ /* 0x048fe400000000ff */
[C---:B------:R-:W-:Y:S02]  /*86d0*/  PRMT R147, R4.reuse, 0x7772, RZ ;  /* 0x0000777204937816 */ /* 0x040fe400000000ff */
[----:B------:R-:W-:-:S02]  /*86e0*/  PRMT R149, R4, 0x7771, RZ ;  /* 0x0000777104957816 */ /* 0x000fc400000000ff */
[----:B------:R-:W-:Y:S02]  /*86f0*/  PRMT R151, R4, 0x7770, RZ ;  /* 0x0000777004977816 */ /* 0x000fe400000000ff */
[C---:B------:R-:W-:Y:S02]  /*8700*/  PRMT R137, R5.reuse, 0x7773, RZ ;  /* 0x0000777305897816 */ /* 0x040fe400000000ff */
[C---:B------:R-:W-:Y:S01]  /*8710*/  PRMT R139, R5.reuse, 0x7772, RZ ;  /* 0x00007772058b7816 */ /* 0x040fe200000000ff */
[----:B------:R-:W-:Y:S01]  /*8720*/  STG.E.U8 desc[UR26][R10.64], R151 ;  /* 0x000000970a007986 */ /* 0x000fe2000c10111a */
[C---:B------:R-:W-:Y:S02]  /*8730*/  PRMT R141, R5.reuse, 0x7771, RZ ;  /* 0x00007771058d7816 */ /* 0x040fe400000000ff */
[----:B------:R-:W-:Y:S01]  /*8740*/  PRMT R143, R5, 0x7770, RZ ;  /* 0x00007770058f7816 */ /* 0x000fe200000000ff */
[----:B------:R-:W-:Y:S01]  /*8750*/  STG.E.U8 desc[UR26][R12.64], R149 ;  /* 0x000000950c007986 */ /* 0x000fe2000c10111a */
[----:B------:R-:W-:-:S02]  /*8760*/  PRMT R129, R6, 0x7773, RZ ;  /* 0x0000777306817816 */ /* 0x000fc400000000ff */
[C---:B------:R-:W-:Y:S01]  /*8770*/  PRMT R131, R6.reuse, 0x7772, RZ ;  /* 0x0000777206837816 */ /* 0x040fe200000000ff */
[----:B------:R-:W-:Y:S01]  /*8780*/  STG.E.U8 desc[UR26][R14.64], R147 ;  /* 0x000000930e007986 */ /* 0x000fe2000c10111a */
[C---:B------:R-:W-:Y:S02]  /*8790*/  PRMT R133, R6.reuse, 0x7771, RZ ;  /* 0x0000777106857816 */ /* 0x040fe400000000ff */
[----:B------:R-:W-:Y:S01]  /*87a0*/  PRMT R135, R6, 0x7770, RZ ;  /* 0x0000777006877816 */ /* 0x000fe200000000ff */
[----:B------:R-:W-:Y:S01]  /*87b0*/  STG.E.U8 desc[UR26][R16.64], R145 ;  /* 0x0000009110007986 */ /* 0x000fe2000c10111a */
[C---:B------:R-:W-:Y:S02]  /*87c0*/  PRMT R9, R7.reuse, 0x7773, RZ ;  /* 0x0000777307097816 */ /* 0x040fe400000000ff */
[C---:B------:R-:W-:Y:S01]  /*87d0*/  PRMT R51, R7.reuse, 0x7772, RZ ;  /* 0x0000777207337816 */ /* 0x040fe200000000ff */
[----:B------:R-:W-:Y:S01]  /*87e0*/  STG.E.U8 desc[UR26][R18.64], R143 ;  /* 0x0000008f12007986 */ /* 0x000fe2000c10111a */
[----:B------:R-:W-:-:S02]  /*87f0*/  PRMT R109, R7, 0x7771, RZ ;  /* 0x00007771076d7816 */ /* 0x000fc400000000ff */
[----:B------:R-:W-:Y:S01]  /*8800*/  PRMT R127, R7, 0x7770, RZ ;  /* 0x00007770077f7816 */ /* 0x000fe200000000ff */
[----:B------:R-:W-:Y:S01]  /*8810*/  STG.E.U8 desc[UR26][R20.64], R141 ;  /* 0x0000008d14007986 */ /* 0x000fe2000c10111a */
[----:B------:R-:W-:-:S03]  /*8820*/  ISETP.GE.U32.AND P0, PT, R108, 0x80, PT ;  /* 0x000000806c00780c */ /* 0x000fc60003f06070 */
[----:B------:R-:W0:Y:S04]  /*8830*/  LDS.128 R4, [R2+UR7+0x1000] ;  /* 0x0010000702047984 */ /* 0x000e280008000c00 */
[----:B------:R-:W-:Y:S04]  /*8840*/  STG.E.U8 desc[UR26][R22.64], R139 ;  /* 0x0000008b16007986 */ /* 0x000fe8000c10111a */
[----:B------:R-:W-:Y:S04]  /*8850*/  STG.E.U8 desc[UR26][R26.64], R137 ;  /* 0x000000891a007986 */ /* 0x000fe8000c10111a */
[----:B------:R-:W-:Y:S04]  /*8860*/  STG.E.U8 desc[UR26][R40.64], R135 ;  /* 0x0000008728007986 */ /* 0x000fe8000c10111a */
[----:B------:R-:W-:Y:S04]  /*8870*/  STG.E.U8 desc[UR26][R38.64], R133 ;  /* 0x0000008526007986 */ /* 0x000fe8000c10111a */
[----:B------:R0:W-:Y:S04]  /*8880*/  STG.E.U8 desc[UR26][R36.64], R131 ;  /* 0x0000008324007986 */ /* 0x0001e8000c10111a */
[----:B------:R-:W-:Y:S04]  /*8890*/  STG.E.U8 desc[UR26][R52.64], R129 ;  /* 0x0000008134007986 */ /* 0x000fe8000c10111a */
[----:B------:R-:W-:Y:S04]  /*88a0*/  STG.E.U8 desc[UR26][R44.64], R127 ;  /* 0x0000007f2c007986 */ /* 0x000fe8000c10111a */
[----:B------:R-:W-:Y:S04]  /*88b0*/  STG.E.U8 desc[UR26][R42.64], R109 ;  /* 0x0000006d2a007986 */ /* 0x000fe8000c10111a */
[----:B------:R-:W-:Y:S04]  /*88c0*/  STG.E.U8 desc[UR26][R58.64], R51 ;  /* 0x000000333a007986 */ /* 0x000fe8000c10111a */
[----:B------:R-:W-:Y:S01]  /*88d0*/  STG.E.U8 desc[UR26][R56.64], R9 ;  /* 0x0000000938007986 */ /* 0x000fe2000c10111a */
[----:B0-----:R-:W-:-:S02]  /*88e0*/  PRMT R37, R4, 0x7770, RZ ;  /* 0x0000777004257816 */ /* 0x001fc400000000ff */
[C---:B------:R-:W-:Y:S01]  /*88f0*/  PRMT R27, R5.reuse, 0x7770, RZ ;  /* 0x00007770051b7816 */ /* 0x040fe200000000ff */
[----:B------:R0:W-:Y:S01]  /*8900*/  STG.E.U8 desc[UR26][R54.64], R31 ;  /* 0x0000001f36007986 */ /* 0x0001e2000c10111a */
[C---:B------:R-:W-:Y:S02]  /*8910*/  PRMT R23, R5.reuse, 0x7772, RZ ;  /* 0x0000777205177816 */ /* 0x040fe400000000ff */
[----:B------:R-:W-:Y:S01]  /*8920*/  PRMT R21, R5, 0x7773, RZ ;  /* 0x0000777305157816 */ /* 0x000fe200000000ff */
[----:B------:R1:W-:Y:S01]  /*8930*/  STG.E.U8 desc[UR26][R60.64], R25 ;  /* 0x000000193c007986 */ /* 0x0003e2000c10111a */
[C---:B------:R-:W-:Y:S02]  /*8940*/  PRMT R19, R6.reuse, 0x7770, RZ ;  /* 0x0000777006137816 */ /* 0x040fe400000000ff */
[C---:B------:R-:W-:Y:S01]  /*8950*/  PRMT R17, R6.reuse, 0x7771, RZ ;  /* 0x0000777106117816 */ /* 0x040fe200000000ff */
[----:B------:R-:W-:Y:S01]  /*8960*/  STG.E.U8 desc[UR26][R62.64], R24 ;  /* 0x000000183e007986 */ /* 0x000fe2000c10111a */
[----:B------:R-:W-:-:S02]  /*8970*/  PRMT R15, R6, 0x7772, RZ ;  /* 0x00007772060f7816 */ /* 0x000fc400000000ff */
[----:B------:R-:W-:Y:S01]  /*8980*/  PRMT R13, R6, 0x7773, RZ ;  /* 0x00007773060d7816 */ /* 0x000fe200000000ff */
[----:B------:R-:W-:Y:S01]  /*8990*/  STG.E.U8 desc[UR26][R64.64], R8 ;  /* 0x0000000840007986 */ /* 0x000fe2000c10111a */
[----:B0-----:R-:W-:Y:S02]  /*89a0*/  PRMT R31, R4, 0x7773, RZ ;  /* 0x00007773041f7816 */ /* 0x001fe400000000ff */
[----:B------:R-:W-:Y:S01]  /*89b0*/  PRMT R9, R7, 0x7772, RZ ;  /* 0x0000777207097816 */ /* 0x000fe200000000ff */
[----:B------:R0:W-:Y:S01]  /*89c0*/  STG.E.U8 desc[UR26][R66.64], R35 ;  /* 0x0000002342007986 */ /* 0x0001e2000c10111a */
[----:B-1----:R-:W-:Y:S02]  /*89d0*/  PRMT R25, R5, 0x7771, RZ ;  /* 0x0000777105197816 */ /* 0x002fe400000000ff */
[C---:B------:R-:W-:Y:S01]  /*89e0*/  PRMT R5, R7.reuse, 0x7773, RZ ;  /* 0x0000777307057816 */ /* 0x040fe200000000ff */
[----:B------:R-:W-:Y:S01]  /*89f0*/  STG.E.U8 desc[UR26][R68.64], R30 ;  /* 0x0000001e44007986 */ /* 0x000fe2000c10111a */
[----:B------:R-:W-:-:S02]  /*8a00*/  PRMT R11, R7, 0x7771, RZ ;  /* 0x00007771070b7816 */ /* 0x000fc400000000ff */
[----:B------:R-:W-:Y:S01]  /*8a10*/  PRMT R7, R7, 0x7770, RZ ;  /* 0x0000777007077816 */ /* 0x000fe200000000ff */
[----:B------:R1:W-:Y:S04]  /*8a20*/  STG.E.U8 desc[UR26][R72.64], R29 ;  /* 0x0000001d48007986 */ /* 0x0003e8000c10111a */
[----:B------:R-:W-:Y:S01]  /*8a30*/  STG.E.U8 desc[UR26][R74.64], R28 ;  /* 0x0000001c4a007986 */ /* 0x000fe2000c10111a */
[----:B0-----:R-:W-:-:S03]  /*8a40*/  PRMT R35, R4, 0x7771, RZ ;  /* 0x0000777104237816 */ /* 0x001fc600000000ff */
[----:B------:R-:W-:Y:S04]  /*8a50*/  STG.E.U8 desc[UR26][R76.64], R49 ;  /* 0x000000314c007986 */ /* 0x000fe8000c10111a */
[----:B------:R-:W-:Y:S01]  /*8a60*/  STG.E.U8 desc[UR26][R78.64], R34 ;  /* 0x000000224e007986 */ /* 0x000fe2000c10111a */
[----:B-1----:R-:W-:Y:S01]  /*8a70*/  PRMT R29, R4, 0x7772, RZ ;  /* 0x00007772041d7816 */ /* 0x002fe200000000ff */
[C---:B------:R-:W-:Y:S02]  /*8a80*/  IMAD.HI R4, R3.reuse, 0x4, RZ ;  /* 0x0000000403047827 */ /* 0x040fe400078e02ff */
[----:B------:R-:W-:Y:S04]  /*8a90*/  STG.E.U8 desc[UR26][R80.64], R33 ;  /* 0x0000002150007986 */ /* 0x000fe8000c10111a */
        /* <DEDUP_REMOVED lines=15> */
[----:B------:R0:W-:Y:S04]  /*8b90*/  STG.E.U8 desc[UR26][R114.64], R15 ;  /* 0x0000000f72007986 */ /* 0x0001e8000c10111a */
[----:B------:R-:W-:Y:S04]  /*8ba0*/  STG.E.U8 desc[UR26][R116.64], R13 ;  /* 0x0000000d74007986 */ /* 0x000fe8000c10111a */
[----:B------:R1:W-:Y:S04]  /*8bb0*/  STG.E.U8 desc[UR26][R118.64], R7 ;  /* 0x0000000776007986 */ /* 0x0003e8000c10111a */
[----:B------:R-:W-:Y:S01]  /*8bc0*/  STG.E.U8 desc[UR26][R120.64], R11 ;  /* 0x0000000b78007986 */ /* 0x000fe2000c10111a */
[----:B0-----:R-:W0:Y:S03]  /*8bd0*/  LDC.64 R14, c[0x0][0x3a0] ;  /* 0x0000e800ff0e7b82 */ /* 0x001e260000000a00 */
[----:B------:R-:W-:Y:S04]  /*8be0*/  STG.E.U8 desc[UR26][R122.64], R9 ;  /* 0x000000097a007986 */ /* 0x000fe8000c10111a */
[----:B------:R-:W-:Y:S01]  /*8bf0*/  STG.E.U8 desc[UR26][R124.64], R5 ;  /* 0x000000057c007986 */ /* 0x000fe2000c10111a */
[----:B-1----:R-:W-:Y:S01]  /*8c00*/  IMAD.SHL.U32 R7, R3, 0x4, RZ ;  /* 0x0000000403077824 */ /* 0x002fe200078e00ff */
[----:B------:R-:W-:Y:S04]  /*8c10*/  BAR.SYNC.DEFER_BLOCKING 0x0 ;  /* 0x0000000000007b1d */ /* 0x000fe80000010000 */
[----:B0-----:R-:W-:-:S04]  /*8c20*/  IADD3 R2, P1, P2, R7, UR6, R14 ;  /* 0x0000000607027c10 */ /* 0x001fc8000fa3e00e */
[----:B------:R-:W-:Y:S01]  /*8c30*/  IADD3.X R3, PT, PT, R4, UR5, R15, P1, P2 ;  /* 0x0000000504037c10 */ /* 0x000fe20008fe440f */
[----:B------:R-:W-:Y:S01]  /*8c40*/  STSM.16.M88 [R71], R0 ;  /* 0x0000000047007844 */ /* 0x000fe20000000000 */
[----:B------:R-:W-:Y:S06]  /*8c50*/  BAR.SYNC.DEFER_BLOCKING 0x0 ;  /* 0x0000000000007b1d */ /* 0x000fec0000010000 */
[----:B------:R-:W0:Y:S04]  /*8c60*/  LDSM.16.M88 R19, [R70+UR7] ;  /* 0x000000074613783b */ /* 0x000e280008000000 */
[----:B0-----:R0:W-:Y:S01]  /*8c70*/  @!P0 STG.E desc[UR26][R2.64], R19 ;  /* 0x0000001302008986 */ /* 0x0011e2000c10191a */
[----:B------:R-:W-:Y:S06]  /*8c80*/  BAR.SYNC.DEFER_BLOCKING 0x0 ;  /* 0x0000000000007b1d */ /* 0x000fec0000010000 */
[----:B------:R-:W-:Y:S05]  /*8c90*/  @P5 BRA `(.L_x_21) ;  /* 0x0000000000a05947 */ /* 0x000fea0003800000 */
[----:B------:R-:W1:Y:S01]  /*8ca0*/  S2UR UR5, SR_CgaCtaId ;  /* 0x00000000000579c3 */ /* 0x000e620000008800 */
[----:B------:R-:W-:Y:S01]  /*8cb0*/  NOP ;  /* 0x0000000000007918 */ /* 0x000fe20000000000 */
[----:B------:R-:W-:Y:S01]  /*8cc0*/  UMOV UR4, 0x50 ;  /* 0x0000005000047882 */ /* 0x000fe20000000000 */
[----:B------:R-:W-:Y:S02]  /*8cd0*/  IMAD.U32 R0, RZ, RZ, UR33 ;  /* 0x00000021ff007e24 */ /* 0x000fe4000f8e00ff */
[----:B0-----:R-:W-:Y:S02]  /*8ce0*/  IMAD.MOV.U32 R3, RZ, RZ, 0xff ;  /* 0x000000ffff037424 */ /* 0x001fe400078e00ff */
[----:B------:R-:W-:Y:S01]  /*8cf0*/  IMAD.MOV.U32 R7, RZ, RZ, 0x1 ;  /* 0x00000001ff077424 */ /* 0x000fe200078e00ff */
[----:B------:R-:W-:-:S04]  /*8d00*/  LOP3.LUT R0, R0, 0xffff, RZ, 0xc0, !PT ;  /* 0x0000ffff00007812 */ /* 0x000fc800078ec0ff */
[----:B------:R-:W-:-:S05]  /*8d10*/  SHF.R.U32.HI R0, RZ, 0x5, R0 ;  /* 0x00000005ff007819 */ /* 0x000fca0000011600 */
[----:B------:R-:W-:Y:S01]  /*8d20*/  VIADD R2, R0, 0x10 ;  /* 0x0000001000027836 */ /* 0x000fe20000000000 */
[----:B------:R-:W-:Y:S01]  /*8d30*/  SHF.L.U32 R0, R3, R0, RZ ;  /* 0x0000000003007219 */ /* 0x000fe200000006ff */
[----:B-1----:R-:W-:-:S03]  /*8d40*/  ULEA UR6, UR5, UR4, 0x18 ;  /* 0x0000000405067291 */ /* 0x002fc6000f8ec0ff */
[----:B------:R-:W-:-:S04]  /*8d50*/  SHF.L.U32 R3, R7, R2, RZ ;  /* 0x0000000207037219 */ /* 0x000fc800000006ff */
[----:B------:R-:W-:Y:S02]  /*8d60*/  LOP3.LUT R0, R3, R0, RZ, 0xfc, !PT ;  /* 0x0000000003007212 */ /* 0x000fe400078efcff */
[----:B------:R-:W0:Y:S02]  /*8d70*/  LDS R5, [UR6] ;  /* 0x00000006ff057984 */ /* 0x000e240008000800 */
[C---:B------:R-:W-:Y:S02]  /*8d80*/  LOP3.LUT R2, R0.reuse, 0xffff, RZ, 0xc0, !PT ;  /* 0x0000ffff00027812 */ /* 0x040fe400078ec0ff */
[----:B0-----:R-:W-:-:S04]  /*8d90*/  LOP3.LUT R3, R0, 0xffff, R5, 0x80, !PT ;  /* 0x0000ffff00037812 */ /* 0x001fc800078e8005 */
[----:B------:R-:W-:-:S13]  /*8da0*/  ISETP.NE.AND P0, PT, R3, R2, PT ;  /* 0x000000020300720c */ /* 0x000fda0003f05270 */
[----:B------:R-:W-:Y:S05]  /*8db0*/  @P0 BRA `(.L_x_22) ;  /* 0x0000000000500947 */ /* 0x000fea0003800000 */
[----:B------:R-:W-:Y:S02]  /*8dc0*/  SHF.R.U32.HI R5, RZ, 0x10, R5 ;  /* 0x00000010ff057819 */ /* 0x000fe40000011605 */
[----:B------:R-:W-:-:S04]  /*8dd0*/  SHF.R.U32.HI R2, RZ, 0x10, R0 ;  /* 0x00000010ff027819 */ /* 0x000fc80000011600 */
[----:B------:R-:W-:-:S04]  /*8de0*/  LOP3.LUT R5, R5, R2, RZ, 0xc0, !PT ;  /* 0x0000000205057212 */ /* 0x000fc800078ec0ff */
[----:B------:R-:W-:-:S13]  /*8df0*/  ISETP.NE.AND P0, PT, R5, R2, PT ;  /* 0x000000020500720c */ /* 0x000fda0003f05270 */
[----:B------:R-:W-:Y:S05]  /*8e00*/  @P0 BRA `(.L_x_23) ;  /* 0x0000000000300947 */ /* 0x000fea0003800000 */
[----:B------:R-:W-:Y:S01]  /*8e10*/  R2UR UR4, R0 ;  /* 0x00000000000472ca */ /* 0x000fe200000e0000 */
[----:B------:R-:W-:Y:S01]  /*8e20*/  VOTEU.ANY UR5, UPT, PT ;  /* 0x0000000000057886 */ /* 0x000fe200038e0100 */
[----:B------:R-:W0:Y:S01]  /*8e30*/  S2R R0, SR_LANEID ;  /* 0x0000000000007919 */ /* 0x000e220000000000 */
[----:B------:R-:W-:-:S10]  /*8e40*/  UFLO.U32 UR5, UR5 ;  /* 0x00000005000572bd */ /* 0x000fd400080e0000 */
[----:B------:R-:W-:-:S06]  /*8e50*/  ULOP3.LUT UR4, URZ, UR4, URZ, 0x33, !UPT ;  /* 0x00000004ff047292 */ /* 0x000fcc000f8e33ff */
[----:B------:R-:W-:-:S04]  /*8e60*/  IMAD.U32 R2, RZ, RZ, UR4 ;  /* 0x00000004ff027e24 */ /* 0x000fc8000f8e00ff */
[----:B------:R-:W1:Y:S02]  /*8e70*/  REDUX UR7, R2 ;  /* 0x00000000020773c4 */ /* 0x000e640000000000 */
[----:B------:R2:W-:Y:S01]  /*8e80*/  UTCATOMSWS.AND URZ, UR4 ;  /* 0x0000000400ff79e3 */ /* 0x0005e20008000000 */
[----:B0-----:R-:W-:Y:S01]  /*8e90*/  ISETP.EQ.U32.AND P0, PT, R0, UR5, PT ;  /* 0x0000000500007c0c */ /* 0x001fe2000bf02070 */
[----:B-1----:R-:W-:-:S12]  /*8ea0*/  IMAD.U32 R0, RZ, RZ, UR7 ;  /* 0x00000007ff007e24 */ /* 0x002fd8000f8e00ff */
[----:B------:R2:W-:Y:S01]  /*8eb0*/  @P0 ATOMS.AND RZ, [UR6], R0 ;  /* 0x00000000ffff098c */ /* 0x0005e2000a800006 */
[----:B------:R-:W-:Y:S05]  /*8ec0*/  BRA `(.L_x_21) ;  /* 0x0000000000147947 */ /* 0x000fea0003800000 */
.L_x_23:
[----:B------:R-:W-:-:S07]  /*8ed0*/  MOV R2, 0x8ef0 ;  /* 0x00008ef000027802 */ /* 0x000fce0000000f00 */
[----:B------:R-:W-:Y:S05]  /*8ee0*/  CALL.REL.NOINC `($__internal_0_$__cuda_sm10x_tcgen05_guardrail_trap_col_being_dealloced_not_returned_by_alloc) ;  /* 0x0000000000447944 */ /* 0x000fea0003c00000 */
[----:B------:R-:W-:Y:S05]  /*8ef0*/  BRA `(.L_x_21) ;  /* 0x0000000000087947 */ /* 0x000fea0003800000 */
.L_x_22:
[----:B------:R-:W-:-:S07]  /*8f00*/  MOV R2, 0x8f20 ;  /* 0x00008f2000027802 */ /* 0x000fce0000000f00 */
[----:B------:R-:W-:Y:S05]  /*8f10*/  CALL.REL.NOINC `($__internal_2_$__cuda_sm10x_tcgen05_guardrail_trap_unallocated_columns_being_dealloced) ;  /* 0x0000000000507944 */ /* 0x000fea0003c00000 */
.L_x_21:
[----:B------:R-:W-:Y:S01]  /*8f20*/  NOP ;  /* 0x0000000000007918 */ /* 0x000fe20000000000 */
[----:B--2---:R-:W-:Y:S05]  /*8f30*/  EXIT ;  /* 0x000000000000794d */ /* 0x004fea0003800000 */
.L_x_8:
[----:B------:R-:W1:Y:S02]  /*8f40*/  SYNCS.PHASECHK.TRANS64.TRYWAIT P2, [UR7+0x6000], RZ ;  /* 0x006000ffff0075a7 */ /* 0x000e640008041107 */
[----:B-1----:R-:W-:Y:S05]  /*8f50*/  @!P2 BRA `(.L_x_8) ;  /* 0xfffffffc00f8a947 */ /* 0x002fea000383ffff */
[----:B------:R-:W-:Y:S05]  /*8f60*/  BRA `(.L_x_7) ;  /* 0xffffff9400607947 */ /* 0x000fea000383ffff */
.L_x_16:
[----:B------:R-:W1:Y:S02]  /*8f70*/  SYNCS.PHASECHK.TRANS64.TRYWAIT P0, [UR7+0x8010], RZ ;  /* 0x008010ffff0075a7 */ /* 0x000e640008001107 */
[----:B-1----:R-:W-:Y:S05]  /*8f80*/  @!P0 BRA `(.L_x_16) ;  /* 0xfffffffc00f88947 */ /* 0x002fea000383ffff */
[----:B------:R-:W-:Y:S05]  /*8f90*/  BRA `(.L_x_24) ;  /* 0xffffffb400947947 */ /* 0x000fea000383ffff */
.L_x_17:
[----:B------:R-:W2:Y:S02]  /*8fa0*/  SYNCS.PHASECHK.TRANS64.TRYWAIT P0, [UR32], R20 ;  /* 0x00000014ff0075a7 */ /* 0x000ea40008001120 */
[----:B--2---:R-:W-:Y:S05]  /*8fb0*/  @!P0 BRA `(.L_x_17) ;  /* 0xfffffffc00f88947 */ /* 0x004fea000383ffff */
[----:B------:R-:W-:Y:S05]  /*8fc0*/  BRA `(.L_x_25) ;  /* 0xffffffc0005c7947 */ /* 0x000fea000383ffff */
.L_x_20:
[----:B------:R-:W0:Y:S02]  /*8fd0*/  SYNCS.PHASECHK.TRANS64.TRYWAIT P0, [UR32], R4 ;  /* 0x00000004ff0075a7 */ /* 0x000e240008001120 */
[----:B0-----:R-:W-:Y:S05]  /*8fe0*/  @!P0 BRA `(.L_x_20) ;  /* 0xfffffffc00f88947 */ /* 0x001fea000383ffff */
[----:B------:R-:W-:Y:S05]  /*8ff0*/  BRA `(.L_x_26) ;  /* 0xffffffcc00107947 */ /* 0x000fea000383ffff */
        .weak           $__internal_0_$__cuda_sm10x_tcgen05_guardrail_trap_col_being_dealloced_not_returned_by_alloc
        .type           $__internal_0_$__cuda_sm10x_tcgen05_guardrail_trap_col_being_dealloced_not_returned_by_alloc,@function
        .size           $__internal_0_$__cuda_sm10x_tcgen05_guardrail_trap_col_being_dealloced_not_returned_by_alloc,($__internal_1_$__cuda_sm10x_tcgen05_guardrail_trap_phase_invalid_during_alloc - $__internal_0_$__cuda_sm10x_tcgen05_guardrail_trap_col_being_dealloced_not_returned_by_alloc)
$__internal_0_$__cuda_sm10x_tcgen05_guardrail_trap_col_being_dealloced_not_returned_by_alloc:
[----:B------:R-:W-:Y:S05]  /*9000*/  BPT.TRAP 0x1 ;  /* 0x000000040000795c */ /* 0x000fea0000300000 */
[----:B------:R-:W-:-:S04]  /*9010*/  IMAD.MOV.U32 R3, RZ, RZ, 0x0 ;  /* 0x00000000ff037424 */ /* 0x000fc800078e00ff */
[----:B------:R-:W-:Y:S05]  /*9020*/  RET.REL.NODEC R2 `(attn_fwd) ;  /* 0xffffff6c02f47950 */ /* 0x000fea0003c3ffff */
        .weak           $__internal_1_$__cuda_sm10x_tcgen05_guardrail_trap_phase_invalid_during_alloc
        .type           $__internal_1_$__cuda_sm10x_tcgen05_guardrail_trap_phase_invalid_during_alloc,@function
        .size           $__internal_1_$__cuda_sm10x_tcgen05_guardrail_trap_phase_invalid_during_alloc,($__internal_2_$__cuda_sm10x_tcgen05_guardrail_trap_unallocated_columns_being_dealloced - $__internal_1_$__cuda_sm10x_tcgen05_guardrail_trap_phase_invalid_during_alloc)
$__internal_1_$__cuda_sm10x_tcgen05_guardrail_trap_phase_invalid_during_alloc:
[----:B------:R-:W-:Y:S05]  /*9030*/  BPT.TRAP 0x1 ;  /* 0x000000040000795c */ /* 0x000fea0000300000 */
[----:B------:R-:W-:-:S04]  /*9040*/  IMAD.MOV.U32 R3, RZ, RZ, 0x0 ;  /* 0x00000000ff037424 */ /* 0x000fc800078e00ff */
[----:B------:R-:W-:Y:S05]  /*9050*/  RET.REL.NODEC R2 `(attn_fwd) ;  /* 0xffffff6c02e87950 */ /* 0x000fea0003c3ffff */
        .weak           $__internal_2_$__cuda_sm10x_tcgen05_guardrail_trap_unallocated_columns_being_dealloced
        .type           $__internal_2_$__cuda_sm10x_tcgen05_guardrail_trap_unallocated_columns_being_dealloced,@function
        .size           $__internal_2_$__cuda_sm10x_tcgen05_guardrail_trap_unallocated_columns_being_dealloced,(.L_x_30 - $__internal_2_$__cuda_sm10x_tcgen05_guardrail_trap_unallocated_columns_being_dealloced)
$__internal_2_$__cuda_sm10x_tcgen05_guardrail_trap_unallocated_columns_being_dealloced:
[----:B------:R-:W-:Y:S05]  /*9060*/  BPT.TRAP 0x1 ;  /* 0x000000040000795c */ /* 0x000fea0000300000 */
[----:B------:R-:W-:-:S04]  /*9070*/  IMAD.MOV.U32 R3, RZ, RZ, 0x0 ;  /* 0x00000000ff037424 */ /* 0x000fc800078e00ff */
[----:B------:R-:W-:Y:S05]  /*9080*/  RET.REL.NODEC R2 `(attn_fwd) ;  /* 0xffffff6c02dc7950 */ /* 0x000fea0003c3ffff */
.L_x_27:
[----:B------:R-:W-:-:S00]  /*9090*/  BRA `(.L_x_27) ;  /* 0xfffffffc00fc7947 */ /* 0x000fc0000383ffff */
[----:B------:R-:W-:-:S00]  /*90a0*/  NOP ;  /* 0x0000000000007918 */ /* 0x000fc00000000000 */
        /* <DEDUP_REMOVED lines=13> */
.L_x_30:


//--------------------- .nv.global.init           --------------------------
	.section	.nv.global.init,"aw",@progbits
.nv.global.init:
	.type		_$_str,@object
	.size		_$_str,(.L_3 - _$_str)
_$_str:
        /*0000*/ 	.byte	0x5f, 0x5f, 0x43, 0x55, 0x44, 0x41, 0x5f, 0x46, 0x54, 0x5a, 0x00
.L_3:


//--------------------- .nv.shared.attn_fwd       --------------------------
	.section	.nv.shared.attn_fwd,"aw",@nobits
	.sectionflags	@""
	.align	16
	.zero		1024


//--------------------- .nv.shared.reserved.0     --------------------------
	.section	.nv.shared.reserved.0,"aw",@nobits
	.align	8
	.weak		__nv_reservedSMEM_offset_0_alias
	.size		__nv_reservedSMEM_offset_0_alias, 0, 64
	.other		__nv_reservedSMEM_offset_0_alias,@"STO_CUDA_RESERVED_SHARED STV_DEFAULT"
__nv_reservedSMEM_offset_0_alias:
	.zero		0
.nv.shared.reserved.0:
	.zero		64
	.weak		__nv_reservedSMEM_allocation_phase
	.type		__nv_reservedSMEM_allocation_phase,@object
	.size		__nv_reservedSMEM_allocation_phase,(.L_0 - __nv_reservedSMEM_allocation_phase)
__nv_reservedSMEM_allocation_phase:
	.zero		1
.L_0:
	.zero		7
	.weak		__nv_reservedSMEM_devtool_atexit_pc
	.type		__nv_reservedSMEM_devtool_atexit_pc,@object
	.size		__nv_reservedSMEM_devtool_atexit_pc,(__nv_reservedSMEM_allocation_mask - __nv_reservedSMEM_devtool_atexit_pc)
__nv_reservedSMEM_devtool_atexit_pc:
	.zero		8
	.weak		__nv_reservedSMEM_allocation_mask
	.type		__nv_reservedSMEM_allocation_mask,@object
	.size		__nv_reservedSMEM_allocation_mask,(.L_2 - __nv_reservedSMEM_allocation_mask)
__nv_reservedSMEM_allocation_mask:
	.zero		4
.L_2:


//--------------------- .nv.constant0.attn_fwd    --------------------------
	.section	.nv.constant0.attn_fwd,"a",@progbits
	.sectionflags	@""
	.align	4
.nv.constant0.attn_fwd:
	.zero		1032


//--------------------- SYMBOLS --------------------------

	.type		.nv.reservedSmem.offset0,@object
	.size		.nv.reservedSmem.offset0,0x4
	.type		.nv.reservedSmem.cap,@object
	.size		.nv.reservedSmem.cap,0x4
